//
// Generated by NVIDIA NVVM Compiler
//
// Compiler Build ID: CL-36424714
// Cuda compilation tools, release 13.0, V13.0.88
// Based on NVVM 20.0.0
//

.version 9.0
.target sm_100
.address_size 64

	// .globl	compute_core_distances_kernel

.visible .entry compute_core_distances_kernel(
	.param .u64 .ptr .align 1 compute_core_distances_kernel_param_0,
	.param .u32 compute_core_distances_kernel_param_1,
	.param .u32 compute_core_distances_kernel_param_2,
	.param .u32 compute_core_distances_kernel_param_3,
	.param .u64 .ptr .align 1 compute_core_distances_kernel_param_4
)
{
	.local .align 16 .b8 	__local_depot0[64];
	.reg .b64 	%SP;
	.reg .b64 	%SPL;
	.reg .pred 	%p<23>;
	.reg .b32 	%r<62>;
	.reg .b32 	%f<89>;
	.reg .b64 	%rd<65>;

	mov.u64 	%SPL, __local_depot0;
	ld.param.u64 	%rd12, [compute_core_distances_kernel_param_0];
	ld.param.u32 	%r29, [compute_core_distances_kernel_param_1];
	ld.param.u32 	%r30, [compute_core_distances_kernel_param_2];
	ld.param.u32 	%r31, [compute_core_distances_kernel_param_3];
	cvta.to.global.u64 	%rd1, %rd12;
	add.u64 	%rd2, %SPL, 0;
	mov.u32 	%r32, %ctaid.x;
	mov.u32 	%r33, %ntid.x;
	mov.u32 	%r34, %tid.x;
	mad.lo.s32 	%r1, %r32, %r33, %r34;
	setp.ge.s32 	%p1, %r1, %r29;
	@%p1 bra 	$L__BB0_31;
	mul.lo.s32 	%r35, %r30, %r1;
	cvt.s64.s32 	%rd3, %r35;
	add.s32 	%r36, %r31, 1;
	min.s32 	%r2, %r36, %r29;
	min.s32 	%r3, %r2, 16;
	mov.f32 	%f15, 0f7F7FFFFF;
	st.local.v4.f32 	[%rd2], {%f15, %f15, %f15, %f15};
	st.local.v4.f32 	[%rd2+16], {%f15, %f15, %f15, %f15};
	st.local.v4.f32 	[%rd2+32], {%f15, %f15, %f15, %f15};
	st.local.v4.f32 	[%rd2+48], {%f15, %f15, %f15, %f15};
	setp.lt.s32 	%p2, %r29, 1;
	@%p2 bra 	$L__BB0_30;
	setp.gt.s32 	%p3, %r30, 0;
	add.s32 	%r4, %r3, -1;
	mul.wide.s32 	%rd14, %r3, 4;
	add.s64 	%rd4, %rd2, %rd14;
	@%p3 bra 	$L__BB0_11;
	mov.b32 	%r58, 0;
$L__BB0_4:
	ld.local.f32 	%f16, [%rd4+-4];
	setp.leu.f32 	%p4, %f16, 0f00000000;
	@%p4 bra 	$L__BB0_10;
	setp.lt.s32 	%p5, %r2, 2;
	mov.u32 	%r61, %r4;
	@%p5 bra 	$L__BB0_9;
	mov.u32 	%r59, %r4;
	mov.u32 	%r60, %r3;
$L__BB0_7:
	mov.u32 	%r61, %r59;
	add.s32 	%r38, %r60, -2;
	mul.wide.u32 	%rd15, %r38, 4;
	add.s64 	%rd16, %rd2, %rd15;
	ld.local.f32 	%f14, [%rd16];
	setp.leu.f32 	%p6, %f14, 0f00000000;
	@%p6 bra 	$L__BB0_9;
	mul.wide.u32 	%rd17, %r61, 4;
	add.s64 	%rd18, %rd2, %rd17;
	st.local.f32 	[%rd18], %f14;
	add.s32 	%r59, %r61, -1;
	setp.gt.s32 	%p7, %r61, 1;
	mov.u32 	%r60, %r61;
	mov.u32 	%r61, %r59;
	@%p7 bra 	$L__BB0_7;
$L__BB0_9:
	mul.wide.s32 	%rd19, %r61, 4;
	add.s64 	%rd20, %rd2, %rd19;
	mov.b32 	%r39, 0;
	st.local.u32 	[%rd20], %r39;
$L__BB0_10:
	add.s32 	%r58, %r58, 1;
	setp.ne.s32 	%p8, %r58, %r29;
	@%p8 bra 	$L__BB0_4;
	bra.uni 	$L__BB0_30;
$L__BB0_11:
	and.b32  	%r5, %r30, 7;
	and.b32  	%r6, %r30, 3;
	and.b32  	%r7, %r30, 2147483640;
	neg.s32 	%r8, %r7;
	mov.b32 	%r50, 0;
$L__BB0_12:
	setp.lt.u32 	%p9, %r30, 8;
	mul.lo.s32 	%r10, %r50, %r30;
	mov.f32 	%f88, 0f00000000;
	mov.b32 	%r56, 0;
	@%p9 bra 	$L__BB0_15;
	shl.b64 	%rd21, %rd3, 2;
	add.s64 	%rd22, %rd21, %rd1;
	add.s64 	%rd64, %rd22, 16;
	mul.wide.u32 	%rd23, %r10, 4;
	add.s64 	%rd24, %rd1, %rd23;
	add.s64 	%rd63, %rd24, 16;
	mov.f32 	%f88, 0f00000000;
	mov.u32 	%r51, %r8;
$L__BB0_14:
	.pragma "nounroll";
	ld.global.nc.f32 	%f20, [%rd64+-16];
	ld.global.nc.f32 	%f21, [%rd63+-16];
	sub.f32 	%f22, %f20, %f21;
	fma.rn.f32 	%f23, %f22, %f22, %f88;
	ld.global.nc.f32 	%f24, [%rd64+-12];
	ld.global.nc.f32 	%f25, [%rd63+-12];
	sub.f32 	%f26, %f24, %f25;
	fma.rn.f32 	%f27, %f26, %f26, %f23;
	ld.global.nc.f32 	%f28, [%rd64+-8];
	ld.global.nc.f32 	%f29, [%rd63+-8];
	sub.f32 	%f30, %f28, %f29;
	fma.rn.f32 	%f31, %f30, %f30, %f27;
	ld.global.nc.f32 	%f32, [%rd64+-4];
	ld.global.nc.f32 	%f33, [%rd63+-4];
	sub.f32 	%f34, %f32, %f33;
	fma.rn.f32 	%f35, %f34, %f34, %f31;
	ld.global.nc.f32 	%f36, [%rd64];
	ld.global.nc.f32 	%f37, [%rd63];
	sub.f32 	%f38, %f36, %f37;
	fma.rn.f32 	%f39, %f38, %f38, %f35;
	ld.global.nc.f32 	%f40, [%rd64+4];
	ld.global.nc.f32 	%f41, [%rd63+4];
	sub.f32 	%f42, %f40, %f41;
	fma.rn.f32 	%f43, %f42, %f42, %f39;
	ld.global.nc.f32 	%f44, [%rd64+8];
	ld.global.nc.f32 	%f45, [%rd63+8];
	sub.f32 	%f46, %f44, %f45;
	fma.rn.f32 	%f47, %f46, %f46, %f43;
	ld.global.nc.f32 	%f48, [%rd64+12];
	ld.global.nc.f32 	%f49, [%rd63+12];
	sub.f32 	%f50, %f48, %f49;
	fma.rn.f32 	%f88, %f50, %f50, %f47;
	add.s32 	%r51, %r51, 8;
	add.s64 	%rd64, %rd64, 32;
	add.s64 	%rd63, %rd63, 32;
	setp.eq.s32 	%p10, %r51, 0;
	mov.u32 	%r56, %r7;
	@%p10 bra 	$L__BB0_15;
	bra.uni 	$L__BB0_14;
$L__BB0_15:
	setp.eq.s32 	%p11, %r5, 0;
	@%p11 bra 	$L__BB0_23;
	add.s32 	%r42, %r5, -1;
	setp.lt.u32 	%p12, %r42, 3;
	@%p12 bra 	$L__BB0_18;
	cvt.u64.u32 	%rd25, %r56;
	add.s64 	%rd26, %rd25, %rd3;
	shl.b64 	%rd27, %rd26, 2;
	add.s64 	%rd28, %rd1, %rd27;
	ld.global.nc.f32 	%f52, [%rd28];
	add.s32 	%r43, %r56, %r10;
	mul.wide.u32 	%rd29, %r43, 4;
	add.s64 	%rd30, %rd1, %rd29;
	ld.global.nc.f32 	%f53, [%rd30];
	sub.f32 	%f54, %f52, %f53;
	fma.rn.f32 	%f55, %f54, %f54, %f88;
	ld.global.nc.f32 	%f56, [%rd28+4];
	cvt.u64.u32 	%rd31, %r10;
	add.s64 	%rd32, %rd25, %rd31;
	shl.b64 	%rd33, %rd32, 2;
	add.s64 	%rd34, %rd1, %rd33;
	ld.global.nc.f32 	%f57, [%rd34+4];
	sub.f32 	%f58, %f56, %f57;
	fma.rn.f32 	%f59, %f58, %f58, %f55;
	ld.global.nc.f32 	%f60, [%rd28+8];
	ld.global.nc.f32 	%f61, [%rd34+8];
	sub.f32 	%f62, %f60, %f61;
	fma.rn.f32 	%f63, %f62, %f62, %f59;
	ld.global.nc.f32 	%f64, [%rd28+12];
	ld.global.nc.f32 	%f65, [%rd34+12];
	sub.f32 	%f66, %f64, %f65;
	fma.rn.f32 	%f88, %f66, %f66, %f63;
	add.s32 	%r56, %r56, 4;
$L__BB0_18:
	setp.eq.s32 	%p13, %r6, 0;
	@%p13 bra 	$L__BB0_23;
	setp.eq.s32 	%p14, %r6, 1;
	@%p14 bra 	$L__BB0_21;
	cvt.u64.u32 	%rd35, %r56;
	add.s64 	%rd36, %rd35, %rd3;
	shl.b64 	%rd37, %rd36, 2;
	add.s64 	%rd38, %rd1, %rd37;
	ld.global.nc.f32 	%f68, [%rd38];
	add.s32 	%r44, %r56, %r10;
	mul.wide.u32 	%rd39, %r44, 4;
	add.s64 	%rd40, %rd1, %rd39;
	ld.global.nc.f32 	%f69, [%rd40];
	sub.f32 	%f70, %f68, %f69;
	fma.rn.f32 	%f71, %f70, %f70, %f88;
	ld.global.nc.f32 	%f72, [%rd38+4];
	cvt.u64.u32 	%rd41, %r10;
	add.s64 	%rd42, %rd35, %rd41;
	shl.b64 	%rd43, %rd42, 2;
	add.s64 	%rd44, %rd1, %rd43;
	ld.global.nc.f32 	%f73, [%rd44+4];
	sub.f32 	%f74, %f72, %f73;
	fma.rn.f32 	%f88, %f74, %f74, %f71;
	add.s32 	%r56, %r56, 2;
$L__BB0_21:
	and.b32  	%r45, %r30, 1;
	setp.eq.b32 	%p15, %r45, 1;
	not.pred 	%p16, %p15;
	@%p16 bra 	$L__BB0_23;
	cvt.u64.u32 	%rd45, %r56;
	add.s64 	%rd46, %rd45, %rd3;
	shl.b64 	%rd47, %rd46, 2;
	add.s64 	%rd48, %rd1, %rd47;
	ld.global.nc.f32 	%f75, [%rd48];
	add.s32 	%r46, %r56, %r10;
	mul.wide.u32 	%rd49, %r46, 4;
	add.s64 	%rd50, %rd1, %rd49;
	ld.global.nc.f32 	%f76, [%rd50];
	sub.f32 	%f77, %f75, %f76;
	fma.rn.f32 	%f88, %f77, %f77, %f88;
$L__BB0_23:
	ld.local.f32 	%f78, [%rd4+-4];
	setp.lt.f32 	%p17, %f88, %f78;
	@%p17 bra 	$L__BB0_24;
	bra.uni 	$L__BB0_29;
$L__BB0_24:
	setp.lt.s32 	%p18, %r2, 2;
	mov.u32 	%r54, %r4;
	@%p18 bra 	$L__BB0_28;
	mov.u32 	%r52, %r4;
	mov.u32 	%r53, %r3;
$L__BB0_26:
	mov.u32 	%r54, %r52;
	add.s32 	%r47, %r53, -2;
	mul.wide.u32 	%rd51, %r47, 4;
	add.s64 	%rd52, %rd2, %rd51;
	ld.local.f32 	%f3, [%rd52];
	setp.geu.f32 	%p19, %f88, %f3;
	@%p19 bra 	$L__BB0_28;
	mul.wide.u32 	%rd53, %r54, 4;
	add.s64 	%rd54, %rd2, %rd53;
	st.local.f32 	[%rd54], %f3;
	add.s32 	%r52, %r54, -1;
	setp.gt.s32 	%p20, %r54, 1;
	mov.u32 	%r53, %r54;
	mov.u32 	%r54, %r52;
	@%p20 bra 	$L__BB0_26;
$L__BB0_28:
	mul.wide.s32 	%rd55, %r54, 4;
	add.s64 	%rd56, %rd2, %rd55;
	st.local.f32 	[%rd56], %f88;
$L__BB0_29:
	add.s32 	%r50, %r50, 1;
	setp.eq.s32 	%p21, %r50, %r29;
	@%p21 bra 	$L__BB0_30;
	bra.uni 	$L__BB0_12;
$L__BB0_30:
	ld.param.u64 	%rd62, [compute_core_distances_kernel_param_4];
	setp.lt.s32 	%p22, %r31, %r3;
	add.s32 	%r48, %r3, -1;
	selp.b32 	%r49, %r31, %r48, %p22;
	mul.wide.s32 	%rd57, %r49, 4;
	add.s64 	%rd58, %rd2, %rd57;
	ld.local.f32 	%f79, [%rd58];
	sqrt.rn.f32 	%f80, %f79;
	cvta.to.global.u64 	%rd59, %rd62;
	mul.wide.s32 	%rd60, %r1, 4;
	add.s64 	%rd61, %rd59, %rd60;
	st.global.f32 	[%rd61], %f80;
$L__BB0_31:
	ret;

}
	// .globl	compute_pairwise_distances_kernel
.visible .entry compute_pairwise_distances_kernel(
	.param .u64 .ptr .align 1 compute_pairwise_distances_kernel_param_0,
	.param .u32 compute_pairwise_distances_kernel_param_1,
	.param .u32 compute_pairwise_distances_kernel_param_2,
	.param .u64 .ptr .align 1 compute_pairwise_distances_kernel_param_3
)
{
	.reg .pred 	%p<19>;
	.reg .b32 	%r<24>;
	.reg .b32 	%f<87>;
	.reg .b64 	%rd<71>;
	.reg .b64 	%fd<3>;

	ld.param.u64 	%rd20, [compute_pairwise_distances_kernel_param_0];
	ld.param.u32 	%r13, [compute_pairwise_distances_kernel_param_1];
	ld.param.u32 	%r12, [compute_pairwise_distances_kernel_param_2];
	ld.param.u64 	%rd19, [compute_pairwise_distances_kernel_param_3];
	cvta.to.global.u64 	%rd1, %rd20;
	mov.u32 	%r14, %ctaid.x;
	mov.u32 	%r15, %ntid.x;
	mul.wide.u32 	%rd21, %r14, %r15;
	mov.u32 	%r16, %tid.x;
	cvt.u64.u32 	%rd22, %r16;
	add.s64 	%rd2, %rd21, %rd22;
	cvt.s64.s32 	%rd3, %r13;
	add.s32 	%r17, %r13, -1;
	mul.wide.s32 	%rd23, %r17, %r13;
	shr.u64 	%rd24, %rd23, 63;
	add.s64 	%rd25, %rd23, %rd24;
	shr.s64 	%rd26, %rd25, 1;
	setp.ge.s64 	%p1, %rd2, %rd26;
	@%p1 bra 	$L__BB1_17;
	cvt.rn.f32.u64 	%f13, %rd2;
	fma.rn.f32 	%f14, %f13, 0f40000000, 0f3E800000;
	sqrt.rn.f32 	%f15, %f14;
	cvt.f64.f32 	%fd1, %f15;
	add.f64 	%fd2, %fd1, 0d3FE0000000000000;
	cvt.rzi.s64.f64 	%rd67, %fd2;
	add.s64 	%rd28, %rd67, -1;
	mul.lo.s64 	%rd5, %rd28, %rd67;
	shr.u64 	%rd29, %rd5, 63;
	add.s64 	%rd30, %rd5, %rd29;
	shr.s64 	%rd31, %rd30, 1;
	sub.s64 	%rd68, %rd2, %rd31;
	setp.lt.s64 	%p2, %rd67, %rd3;
	setp.lt.s64 	%p3, %rd68, %rd67;
	and.pred  	%p4, %p2, %p3;
	@%p4 bra 	$L__BB1_3;
	add.s64 	%rd7, %rd67, 1;
	shl.b64 	%rd33, %rd67, 1;
	add.s64 	%rd34, %rd5, %rd33;
	shr.u64 	%rd35, %rd34, 63;
	add.s64 	%rd36, %rd34, %rd35;
	shr.s64 	%rd37, %rd36, 1;
	sub.s64 	%rd68, %rd2, %rd37;
	mov.u64 	%rd67, %rd7;
$L__BB1_3:
	setp.lt.s64 	%p5, %rd68, 0;
	setp.ge.s64 	%p6, %rd68, %rd67;
	setp.ge.s64 	%p7, %rd67, %rd3;
	or.pred  	%p8, %p7, %p6;
	or.pred  	%p9, %p5, %p8;
	@%p9 bra 	$L__BB1_17;
	cvt.s64.s32 	%rd38, %r12;
	mul.lo.s64 	%rd11, %rd68, %rd38;
	mul.lo.s64 	%rd12, %rd67, %rd38;
	setp.lt.s32 	%p10, %r12, 1;
	mov.f32 	%f86, 0f00000000;
	@%p10 bra 	$L__BB1_16;
	and.b32  	%r1, %r12, 7;
	setp.lt.u32 	%p11, %r12, 8;
	mov.f32 	%f86, 0f00000000;
	mov.b32 	%r22, 0;
	@%p11 bra 	$L__BB1_8;
	and.b32  	%r22, %r12, 2147483640;
	neg.s32 	%r20, %r22;
	shl.b64 	%rd39, %rd11, 2;
	add.s64 	%rd40, %rd39, %rd1;
	add.s64 	%rd70, %rd40, 16;
	shl.b64 	%rd41, %rd12, 2;
	add.s64 	%rd42, %rd41, %rd1;
	add.s64 	%rd69, %rd42, 16;
	mov.f32 	%f86, 0f00000000;
$L__BB1_7:
	.pragma "nounroll";
	ld.global.nc.f32 	%f20, [%rd70+-16];
	ld.global.nc.f32 	%f21, [%rd69+-16];
	sub.f32 	%f22, %f20, %f21;
	fma.rn.f32 	%f23, %f22, %f22, %f86;
	ld.global.nc.f32 	%f24, [%rd70+-12];
	ld.global.nc.f32 	%f25, [%rd69+-12];
	sub.f32 	%f26, %f24, %f25;
	fma.rn.f32 	%f27, %f26, %f26, %f23;
	ld.global.nc.f32 	%f28, [%rd70+-8];
	ld.global.nc.f32 	%f29, [%rd69+-8];
	sub.f32 	%f30, %f28, %f29;
	fma.rn.f32 	%f31, %f30, %f30, %f27;
	ld.global.nc.f32 	%f32, [%rd70+-4];
	ld.global.nc.f32 	%f33, [%rd69+-4];
	sub.f32 	%f34, %f32, %f33;
	fma.rn.f32 	%f35, %f34, %f34, %f31;
	ld.global.nc.f32 	%f36, [%rd70];
	ld.global.nc.f32 	%f37, [%rd69];
	sub.f32 	%f38, %f36, %f37;
	fma.rn.f32 	%f39, %f38, %f38, %f35;
	ld.global.nc.f32 	%f40, [%rd70+4];
	ld.global.nc.f32 	%f41, [%rd69+4];
	sub.f32 	%f42, %f40, %f41;
	fma.rn.f32 	%f43, %f42, %f42, %f39;
	ld.global.nc.f32 	%f44, [%rd70+8];
	ld.global.nc.f32 	%f45, [%rd69+8];
	sub.f32 	%f46, %f44, %f45;
	fma.rn.f32 	%f47, %f46, %f46, %f43;
	ld.global.nc.f32 	%f48, [%rd70+12];
	ld.global.nc.f32 	%f49, [%rd69+12];
	sub.f32 	%f50, %f48, %f49;
	fma.rn.f32 	%f86, %f50, %f50, %f47;
	add.s32 	%r20, %r20, 8;
	add.s64 	%rd70, %rd70, 32;
	add.s64 	%rd69, %rd69, 32;
	setp.ne.s32 	%p12, %r20, 0;
	@%p12 bra 	$L__BB1_7;
$L__BB1_8:
	setp.eq.s32 	%p13, %r1, 0;
	@%p13 bra 	$L__BB1_16;
	and.b32  	%r7, %r12, 3;
	setp.lt.u32 	%p14, %r1, 4;
	@%p14 bra 	$L__BB1_11;
	cvt.u64.u32 	%rd43, %r22;
	add.s64 	%rd44, %rd11, %rd43;
	shl.b64 	%rd45, %rd44, 2;
	add.s64 	%rd46, %rd1, %rd45;
	ld.global.nc.f32 	%f52, [%rd46];
	add.s64 	%rd47, %rd12, %rd43;
	shl.b64 	%rd48, %rd47, 2;
	add.s64 	%rd49, %rd1, %rd48;
	ld.global.nc.f32 	%f53, [%rd49];
	sub.f32 	%f54, %f52, %f53;
	fma.rn.f32 	%f55, %f54, %f54, %f86;
	ld.global.nc.f32 	%f56, [%rd46+4];
	ld.global.nc.f32 	%f57, [%rd49+4];
	sub.f32 	%f58, %f56, %f57;
	fma.rn.f32 	%f59, %f58, %f58, %f55;
	ld.global.nc.f32 	%f60, [%rd46+8];
	ld.global.nc.f32 	%f61, [%rd49+8];
	sub.f32 	%f62, %f60, %f61;
	fma.rn.f32 	%f63, %f62, %f62, %f59;
	ld.global.nc.f32 	%f64, [%rd46+12];
	ld.global.nc.f32 	%f65, [%rd49+12];
	sub.f32 	%f66, %f64, %f65;
	fma.rn.f32 	%f86, %f66, %f66, %f63;
	add.s32 	%r22, %r22, 4;
$L__BB1_11:
	setp.eq.s32 	%p15, %r7, 0;
	@%p15 bra 	$L__BB1_16;
	setp.eq.s32 	%p16, %r7, 1;
	@%p16 bra 	$L__BB1_14;
	cvt.u64.u32 	%rd50, %r22;
	add.s64 	%rd51, %rd11, %rd50;
	shl.b64 	%rd52, %rd51, 2;
	add.s64 	%rd53, %rd1, %rd52;
	ld.global.nc.f32 	%f68, [%rd53];
	add.s64 	%rd54, %rd12, %rd50;
	shl.b64 	%rd55, %rd54, 2;
	add.s64 	%rd56, %rd1, %rd55;
	ld.global.nc.f32 	%f69, [%rd56];
	sub.f32 	%f70, %f68, %f69;
	fma.rn.f32 	%f71, %f70, %f70, %f86;
	ld.global.nc.f32 	%f72, [%rd53+4];
	ld.global.nc.f32 	%f73, [%rd56+4];
	sub.f32 	%f74, %f72, %f73;
	fma.rn.f32 	%f86, %f74, %f74, %f71;
	add.s32 	%r22, %r22, 2;
$L__BB1_14:
	and.b32  	%r19, %r12, 1;
	setp.eq.b32 	%p17, %r19, 1;
	not.pred 	%p18, %p17;
	@%p18 bra 	$L__BB1_16;
	cvt.u64.u32 	%rd57, %r22;
	add.s64 	%rd58, %rd11, %rd57;
	shl.b64 	%rd59, %rd58, 2;
	add.s64 	%rd60, %rd1, %rd59;
	ld.global.nc.f32 	%f75, [%rd60];
	add.s64 	%rd61, %rd12, %rd57;
	shl.b64 	%rd62, %rd61, 2;
	add.s64 	%rd63, %rd1, %rd62;
	ld.global.nc.f32 	%f76, [%rd63];
	sub.f32 	%f77, %f75, %f76;
	fma.rn.f32 	%f86, %f77, %f77, %f86;
$L__BB1_16:
	sqrt.rn.f32 	%f78, %f86;
	cvta.to.global.u64 	%rd64, %rd19;
	shl.b64 	%rd65, %rd2, 2;
	add.s64 	%rd66, %rd64, %rd65;
	st.global.f32 	[%rd66], %f78;
$L__BB1_17:
	ret;

}


// ===== COMPILED SASS (sm_100) =====

	.target	sm_100

	.elftype	@"ET_EXEC"


//--------------------- .note.nv.tkinfo           --------------------------
	.section	.note.nv.tkinfo,"",@"SHT_NOTE"
	.sectionflags	@"SHF_NOTE_NV_TKINFO"
	.tkinfo
        /*0018*/ 	.word	0x00000002
        /*0030*/ 	.string	""
        /*0030*/ 	.string	"ptxas"
        /*0030*/ 	.string	"Cuda compilation tools, release 13.0, V13.0.88"
        /*0030*/ 	.string	"Build cuda_13.0.r13.0/compiler.36424714_0"
        /*0030*/ 	.string	"-arch sm_100 -m 64 "



//--------------------- .note.nv.cuinfo           --------------------------
	.section	.note.nv.cuinfo,"",@"SHT_NOTE"
	.sectionflags	@"SHF_NOTE_NV_CUINFO"
        /*0018*/ 	.short	0x0002
        /*001a*/ 	.short	0x0064
        /*001c*/ 	.short	0x0082
	.zero		2


//--------------------- .nv.info                  --------------------------
	.section	.nv.info,"",@"SHT_CUDA_INFO"
	.align	4


	//----- nvinfo : EIATTR_REGCOUNT
	.align		4
        /*0000*/ 	.byte	0x04, 0x2f
        /*0002*/ 	.short	(.L_1 - .L_0)
	.align		4
.L_0:
        /*0004*/ 	.word	index@(compute_core_distances_kernel)
        /*0008*/ 	.word	0x00000026


	//----- nvinfo : EIATTR_FRAME_SIZE
	.align		4
.L_1:
        /*000c*/ 	.byte	0x04, 0x11
        /*000e*/ 	.short	(.L_3 - .L_2)
	.align		4
.L_2:
        /*0010*/ 	.word	index@($__internal_1_$__cuda_sm20_sqrt_rn_f32_slowpath)
        /*0014*/ 	.word	0x00000000


	//----- nvinfo : EIATTR_FRAME_SIZE
	.align		4
.L_3:
        /*0018*/ 	.byte	0x04, 0x11
        /*001a*/ 	.short	(.L_5 - .L_4)
	.align		4
.L_4:
        /*001c*/ 	.word	index@(compute_core_distances_kernel)
        /*0020*/ 	.word	0x00000000


	//----- nvinfo : EIATTR_REGCOUNT
	.align		4
.L_5:
        /*0024*/ 	.byte	0x04, 0x2f
        /*0026*/ 	.short	(.L_7 - .L_6)
	.align		4
.L_6:
        /*0028*/ 	.word	index@(compute_pairwise_distances_kernel)
        /*002c*/ 	.word	0x0000001e


	//----- nvinfo : EIATTR_FRAME_SIZE
	.align		4
.L_7:
        /*0030*/ 	.byte	0x04, 0x11
        /*0032*/ 	.short	(.L_9 - .L_8)
	.align		4
.L_8:
        /*0034*/ 	.word	index@($__internal_0_$__cuda_sm20_sqrt_rn_f32_slowpath)
        /*0038*/ 	.word	0x00000000


	//----- nvinfo : EIATTR_FRAME_SIZE
	.align		4
.L_9:
        /*003c*/ 	.byte	0x04, 0x11
        /*003e*/ 	.short	(.L_11 - .L_10)
	.align		4
.L_10:
        /*0040*/ 	.word	index@(compute_pairwise_distances_kernel)
        /*0044*/ 	.word	0x00000000


	//----- nvinfo : EIATTR_MIN_STACK_SIZE
	.align		4
.L_11:
        /*0048*/ 	.byte	0x04, 0x12
        /*004a*/ 	.short	(.L_13 - .L_12)
	.align		4
.L_12:
        /*004c*/ 	.word	index@(compute_pairwise_distances_kernel)
        /*0050*/ 	.word	0x00000000


	//----- nvinfo : EIATTR_MIN_STACK_SIZE
	.align		4
.L_13:
        /*0054*/ 	.byte	0x04, 0x12
        /*0056*/ 	.short	(.L_15 - .L_14)
	.align		4
.L_14:
        /*0058*/ 	.word	index@(compute_core_distances_kernel)
        /*005c*/ 	.word	0x00000000
.L_15:


//--------------------- .nv.compat                --------------------------
	.section	.nv.compat,"",@"SHT_CUDA_COMPAT_INFO"
	.align	4
        /*0000*/ 	.byte	0x02, 0x09, 0x00, 0x00, 0x02, 0x02, 0x01, 0x00, 0x02, 0x05, 0x05, 0x00, 0x03, 0x07, 0x01, 0x01
        /*0010*/ 	.byte	0x02, 0x03, 0x00, 0x00, 0x02, 0x06, 0x01, 0x00, 0x04, 0x0b, 0x08, 0x00, 0x01, 0x00, 0x00, 0x00
        /*0020*/ 	.byte	0x00, 0x00, 0x00, 0x00


//--------------------- .nv.info.compute_pairwise_distances_kernel --------------------------
	.section	.nv.info.compute_pairwise_distances_kernel,"",@"SHT_CUDA_INFO"
	.sectionflags	@""
	.align	4


	//----- nvinfo : EIATTR_CUDA_API_VERSION
	.align		4
        /*0000*/ 	.byte	0x04, 0x37
        /*0002*/ 	.short	(.L_17 - .L_16)
.L_16:
        /*0004*/ 	.word	0x00000082


	//----- nvinfo : EIATTR_KPARAM_INFO
	.align		4
.L_17:
        /*0008*/ 	.byte	0x04, 0x17
        /*000a*/ 	.short	(.L_19 - .L_18)
.L_18:
        /*000c*/ 	.word	0x00000000
        /*0010*/ 	.short	0x0003
        /*0012*/ 	.short	0x0010
        /*0014*/ 	.byte	0x00, 0xf5, 0x21, 0x00


	//----- nvinfo : EIATTR_KPARAM_INFO
	.align		4
.L_19:
        /*0018*/ 	.byte	0x04, 0x17
        /*001a*/ 	.short	(.L_21 - .L_20)
.L_20:
        /*001c*/ 	.word	0x00000000
        /*0020*/ 	.short	0x0002
        /*0022*/ 	.short	0x000c
        /*0024*/ 	.byte	0x00, 0xf0, 0x11, 0x00


	//----- nvinfo : EIATTR_KPARAM_INFO
	.align		4
.L_21:
        /*0028*/ 	.byte	0x04, 0x17
        /*002a*/ 	.short	(.L_23 - .L_22)
.L_22:
        /*002c*/ 	.word	0x00000000
        /*0030*/ 	.short	0x0001
        /*0032*/ 	.short	0x0008
        /*0034*/ 	.byte	0x00, 0xf0, 0x11, 0x00


	//----- nvinfo : EIATTR_KPARAM_INFO
	.align		4
.L_23:
        /*0038*/ 	.byte	0x04, 0x17
        /*003a*/ 	.short	(.L_25 - .L_24)
.L_24:
        /*003c*/ 	.word	0x00000000
        /*0040*/ 	.short	0x0000
        /*0042*/ 	.short	0x0000
        /*0044*/ 	.byte	0x00, 0xf5, 0x21, 0x00


	//----- nvinfo : EIATTR_SPARSE_MMA_MASK
	.align		4
.L_25:
        /*0048*/ 	.byte	0x03, 0x50
        /*004a*/ 	.short	0x0000


	//----- nvinfo : EIATTR_MAXREG_COUNT
	.align		4
        /*004c*/ 	.byte	0x03, 0x1b
        /*004e*/ 	.short	0x00ff


	//----- nvinfo : EIATTR_MERCURY_ISA_VERSION
	.align		4
        /*0050*/ 	.byte	0x03, 0x5f
        /*0052*/ 	.short	0x0101


	//----- nvinfo : EIATTR_VRC_CTA_INIT_COUNT
	.align		4
        /*0054*/ 	.byte	0x02, 0x4a
	.zero		1
	.zero		1


	//----- nvinfo : EIATTR_EXIT_INSTR_OFFSETS
	.align		4
        /*0058*/ 	.byte	0x04, 0x1c
        /*005a*/ 	.short	(.L_27 - .L_26)


	//   ....[0]....
.L_26:
        /*005c*/ 	.word	0x000000f0


	//   ....[1]....
        /*0060*/ 	.word	0x000004c0


	//   ....[2]....
        /*0064*/ 	.word	0x00000e80


	//----- nvinfo : EIATTR_CRS_STACK_SIZE
	.align		4
.L_27:
        /*0068*/ 	.byte	0x04, 0x1e
        /*006a*/ 	.short	(.L_29 - .L_28)
.L_28:
        /*006c*/ 	.word	0x00000000


	//----- nvinfo : EIATTR_CBANK_PARAM_SIZE
	.align		4
.L_29:
        /*0070*/ 	.byte	0x03, 0x19
        /*0072*/ 	.short	0x0018


	//----- nvinfo : EIATTR_PARAM_CBANK
	.align		4
        /*0074*/ 	.byte	0x04, 0x0a
        /*0076*/ 	.short	(.L_31 - .L_30)
	.align		4
.L_30:
        /*0078*/ 	.word	index@(.nv.constant0.compute_pairwise_distances_kernel)
        /*007c*/ 	.short	0x0380
        /*007e*/ 	.short	0x0018


	//----- nvinfo : EIATTR_SW_WAR
	.align		4
.L_31:
        /*0080*/ 	.byte	0x04, 0x36
        /*0082*/ 	.short	(.L_33 - .L_32)
.L_32:
        /*0084*/ 	.word	0x00000008
.L_33:


//--------------------- .nv.info.compute_core_distances_kernel --------------------------
	.section	.nv.info.compute_core_distances_kernel,"",@"SHT_CUDA_INFO"
	.sectionflags	@""
	.align	4


	//----- nvinfo : EIATTR_CUDA_API_VERSION
	.align		4
        /*0000*/ 	.byte	0x04, 0x37
        /*0002*/ 	.short	(.L_35 - .L_34)
.L_34:
        /*0004*/ 	.word	0x00000082


	//----- nvinfo : EIATTR_KPARAM_INFO
	.align		4
.L_35:
        /*0008*/ 	.byte	0x04, 0x17
        /*000a*/ 	.short	(.L_37 - .L_36)
.L_36:
        /*000c*/ 	.word	0x00000000
        /*0010*/ 	.short	0x0004
        /*0012*/ 	.short	0x0018
        /*0014*/ 	.byte	0x00, 0xf5, 0x21, 0x00


	//----- nvinfo : EIATTR_KPARAM_INFO
	.align		4
.L_37:
        /*0018*/ 	.byte	0x04, 0x17
        /*001a*/ 	.short	(.L_39 - .L_38)
.L_38:
        /*001c*/ 	.word	0x00000000
        /*0020*/ 	.short	0x0003
        /*0022*/ 	.short	0x0010
        /*0024*/ 	.byte	0x00, 0xf0, 0x11, 0x00


	//----- nvinfo : EIATTR_KPARAM_INFO
	.align		4
.L_39:
        /*0028*/ 	.byte	0x04, 0x17
        /*002a*/ 	.short	(.L_41 - .L_40)
.L_40:
        /*002c*/ 	.word	0x00000000
        /*0030*/ 	.short	0x0002
        /*0032*/ 	.short	0x000c
        /*0034*/ 	.byte	0x00, 0xf0, 0x11, 0x00


	//----- nvinfo : EIATTR_KPARAM_INFO
	.align		4
.L_41:
        /*0038*/ 	.byte	0x04, 0x17
        /*003a*/ 	.short	(.L_43 - .L_42)
.L_42:
        /*003c*/ 	.word	0x00000000
        /*0040*/ 	.short	0x0001
        /*0042*/ 	.short	0x0008
        /*0044*/ 	.byte	0x00, 0xf0, 0x11, 0x00


	//----- nvinfo : EIATTR_KPARAM_INFO
	.align		4
.L_43:
        /*0048*/ 	.byte	0x04, 0x17
        /*004a*/ 	.short	(.L_45 - .L_44)
.L_44:
        /*004c*/ 	.word	0x00000000
        /*0050*/ 	.short	0x0000
        /*0052*/ 	.short	0x0000
        /*0054*/ 	.byte	0x00, 0xf5, 0x21, 0x00


	//----- nvinfo : EIATTR_SPARSE_MMA_MASK
	.align		4
.L_45:
        /*0058*/ 	.byte	0x03, 0x50
        /*005a*/ 	.short	0x0000


	//----- nvinfo : EIATTR_MAXREG_COUNT
	.align		4
        /*005c*/ 	.byte	0x03, 0x1b
        /*005e*/ 	.short	0x00ff


	//----- nvinfo : EIATTR_MERCURY_ISA_VERSION
	.align		4
        /*0060*/ 	.byte	0x03, 0x5f
        /*0062*/ 	.short	0x0101


	//----- nvinfo : EIATTR_VRC_CTA_INIT_COUNT
	.align		4
        /*0064*/ 	.byte	0x02, 0x4a
	.zero		1
	.zero		1


	//----- nvinfo : EIATTR_EXIT_INSTR_OFFSETS
	.align		4
        /*0068*/ 	.byte	0x04, 0x1c
        /*006a*/ 	.short	(.L_47 - .L_46)


	//   ....[0]....
.L_46:
        /*006c*/ 	.word	0x00000070


	//   ....[1]....
        /*0070*/ 	.word	0x000021b0


	//----- nvinfo : EIATTR_CRS_STACK_SIZE
	.align		4
.L_47:
        /*0074*/ 	.byte	0x04, 0x1e
        /*0076*/ 	.short	(.L_49 - .L_48)
.L_48:
        /*0078*/ 	.word	0x00000000


	//----- nvinfo : EIATTR_CBANK_PARAM_SIZE
	.align		4
.L_49:
        /*007c*/ 	.byte	0x03, 0x19
        /*007e*/ 	.short	0x0020


	//----- nvinfo : EIATTR_PARAM_CBANK
	.align		4
        /*0080*/ 	.byte	0x04, 0x0a
        /*0082*/ 	.short	(.L_51 - .L_50)
	.align		4
.L_50:
        /*0084*/ 	.word	index@(.nv.constant0.compute_core_distances_kernel)
        /*0088*/ 	.short	0x0380
        /*008a*/ 	.short	0x0020


	//----- nvinfo : EIATTR_SW_WAR
	.align		4
.L_51:
        /*008c*/ 	.byte	0x04, 0x36
        /*008e*/ 	.short	(.L_53 - .L_52)
.L_52:
        /*0090*/ 	.word	0x00000008
.L_53:


//--------------------- .nv.callgraph             --------------------------
	.section	.nv.callgraph,"",@"SHT_CUDA_CALLGRAPH"
	.align	4
	.sectionentsize	8
	.align		4
        /*0000*/ 	.word	0x00000000
	.align		4
        /*0004*/ 	.word	0xffffffff
	.align		4
        /*0008*/ 	.word	0x00000000
	.align		4
        /*000c*/ 	.word	0xfffffffe
	.align		4
        /*0010*/ 	.word	0x00000000
	.align		4
        /*0014*/ 	.word	0xfffffffd
	.align		4
        /*0018*/ 	.word	0x00000000
	.align		4
        /*001c*/ 	.word	0xfffffffc


//--------------------- .text.compute_pairwise_distances_kernel --------------------------
	.section	.text.compute_pairwise_distances_kernel,"ax",@progbits
	.align	128
        .global         compute_pairwise_distances_kernel
        .type           compute_pairwise_distances_kernel,@function
        .size           compute_pairwise_distances_kernel,(.L_x_37 - compute_pairwise_distances_kernel)
        .other          compute_pairwise_distances_kernel,@"STO_CUDA_ENTRY STV_DEFAULT"
compute_pairwise_distances_kernel:
.text.compute_pairwise_distances_kernel:
[----:B------:R-:W-:Y:S01]  /*0000*/  LDC R1, c[0x0][0x37c] ;  /* 0x0000df00ff017b82 */ /* 0x000fe20000000800 */
[----:B------:R-:W0:Y:S01]  /*0010*/  LDCU UR6, c[0x0][0x388] ;  /* 0x00007100ff0677ac */ /* 0x000e220008000800 */
[----:B------:R-:W1:Y:S06]  /*0020*/  S2R R2, SR_TID.X ;  /* 0x0000000000027919 */ /* 0x000e6c0000002100 */
[----:B------:R-:W1:Y:S01]  /*0030*/  S2UR UR7, SR_CTAID.X ;  /* 0x00000000000779c3 */ /* 0x000e620000002500 */
[----:B------:R-:W-:-:S07]  /*0040*/  IMAD.MOV.U32 R3, RZ, RZ, RZ ;  /* 0x000000ffff037224 */ /* 0x000fce00078e00ff */
[----:B------:R-:W1:Y:S01]  /*0050*/  LDC R5, c[0x0][0x360] ;  /* 0x0000d800ff057b82 */ /* 0x000e620000000800 */
[----:B0-----:R-:W-:-:S04]  /*0060*/  UIADD3 UR4, UPT, UPT, UR6, -0x1, URZ ;  /* 0xffffffff06047890 */ /* 0x001fc8000fffe0ff */
[----:B------:R-:W-:-:S04]  /*0070*/  UIMAD.WIDE UR4, UR4, UR6, URZ ;  /* 0x00000006040472a5 */ /* 0x000fc8000f8e02ff */
[----:B------:R-:W-:-:S04]  /*0080*/  ULEA.HI UR4, UP0, UR5, UR4, URZ, 0x1 ;  /* 0x0000000405047291 */ /* 0x000fc8000f8108ff */
[----:B------:R-:W-:-:S04]  /*0090*/  UIADD3.X UR5, UPT, UPT, URZ, UR5, URZ, UP0, !UPT ;  /* 0x00000005ff057290 */ /* 0x000fc800087fe4ff */
[----:B------:R-:W-:Y:S01]  /*00a0*/  USHF.R.S64 UR4, UR4, 0x1, UR5 ;  /* 0x0000000104047899 */ /* 0x000fe20008001005 */
[----:B-1----:R-:W-:Y:S01]  /*00b0*/  IMAD.WIDE.U32 R2, R5, UR7, R2 ;  /* 0x0000000705027c25 */ /* 0x002fe2000f8e0002 */
[----:B------:R-:W-:-:S04]  /*00c0*/  USHF.R.S32.HI UR5, URZ, 0x1, UR5 ;  /* 0x00000001ff057899 */ /* 0x000fc80008011405 */
[----:B------:R-:W-:-:S04]  /*00d0*/  ISETP.GE.U32.AND P0, PT, R2, UR4, PT ;  /* 0x0000000402007c0c */ /* 0x000fc8000bf06070 */
[----:B------:R-:W-:-:S13]  /*00e0*/  ISETP.GE.AND.EX P0, PT, R3, UR5, PT, P0 ;  /* 0x0000000503007c0c */ /* 0x000fda000bf06300 */
[----:B------:R-:W-:Y:S05]  /*00f0*/  @P0 EXIT ;  /* 0x000000000000094d */ /* 0x000fea0003800000 */
[----:B------:R-:W0:Y:S01]  /*0100*/  I2F.U64 R0, R2 ;  /* 0x0000000200007312 */ /* 0x000e220000301000 */
[----:B------:R-:W-:Y:S01]  /*0110*/  IMAD.MOV.U32 R5, RZ, RZ, 0x40000000 ;  /* 0x40000000ff057424 */ /* 0x000fe200078e00ff */
[----:B------:R-:W-:Y:S01]  /*0120*/  USHF.R.S32.HI UR4, URZ, 0x1f, UR6 ;  /* 0x0000001fff047899 */ /* 0x000fe20008011406 */
[----:B------:R-:W-:Y:S02]  /*0130*/  BSSY.RECONVERGENT B0, `(.L_x_0) ;  /* 0x000000f000007945 */ /* 0x000fe40003800200 */
[----:B0-----:R-:W-:-:S04]  /*0140*/  FFMA R0, R0, R5, 0.25 ;  /* 0x3e80000000007423 */ /* 0x001fc80000000005 */
[----:B------:R-:W-:Y:S01]  /*0150*/  VIADD R4, R0, 0xf3000000 ;  /* 0xf300000000047836 */ /* 0x000fe20000000000 */
[----:B------:R0:W1:Y:S04]  /*0160*/  MUFU.RSQ R5, R0 ;  /* 0x0000000000057308 */ /* 0x0000680000001400 */
[----:B------:R-:W-:-:S13]  /*0170*/  ISETP.GT.U32.AND P0, PT, R4, 0x727fffff, PT ;  /* 0x727fffff0400780c */ /* 0x000fda0003f04070 */
[----:B01----:R-:W-:Y:S05]  /*0180*/  @!P0 BRA `(.L_x_1) ;  /* 0x0000000000148947 */ /* 0x003fea0003800000 */
[----:B------:R-:W-:Y:S01]  /*0190*/  BSSY.RECONVERGENT B1, `(.L_x_2) ;  /* 0x0000003000017945 */ /* 0x000fe20003800200 */
[----:B------:R-:W-:-:S07]  /*01a0*/  MOV R9, 0x1c0 ;  /* 0x000001c000097802 */ /* 0x000fce0000000f00 */
[----:B------:R-:W-:Y:S05]  /*01b0*/  CALL.REL.NOINC `($__internal_0_$__cuda_sm20_sqrt_rn_f32_slowpath) ;  /* 0x0000000c00347944 */ /* 0x000fea0003c00000 */
[----:B------:R-:W-:Y:S05]  /*01c0*/  BSYNC.RECONVERGENT B1 ;  /* 0x0000000000017941 */ /* 0x000fea0003800200 */
.L_x_2:
[----:B------:R-:W-:Y:S05]  /*01d0*/  BRA `(.L_x_3) ;  /* 0x0000000000107947 */ /* 0x000fea0003800000 */
.L_x_1:
[----:B------:R-:W-:Y:S01]  /*01e0*/  FMUL.FTZ R7, R0, R5 ;  /* 0x0000000500077220 */ /* 0x000fe20000410000 */
[----:B------:R-:W-:-:S03]  /*01f0*/  FMUL.FTZ R5, R5, 0.5 ;  /* 0x3f00000005057820 */ /* 0x000fc60000410000 */
[----:B------:R-:W-:-:S04]  /*0200*/  FFMA R0, -R7, R7, R0 ;  /* 0x0000000707007223 */ /* 0x000fc80000000100 */
[----:B------:R-:W-:-:S07]  /*0210*/  FFMA R0, R0, R5, R7 ;  /* 0x0000000500007223 */ /* 0x000fce0000000007 */
.L_x_3:
[----:B------:R-:W-:Y:S05]  /*0220*/  BSYNC.RECONVERGENT B0 ;  /* 0x0000000000007941 */ /* 0x000fea0003800200 */
.L_x_0:
[----:B------:R-:W0:Y:S01]  /*0230*/  F2F.F64.F32 R4, R0 ;  /* 0x0000000000047310 */ /* 0x000e220000201800 */
[----:B------:R-:W1:Y:S01]  /*0240*/  LDCU UR5, c[0x0][0x388] ;  /* 0x00007100ff0577ac */ /* 0x000e620008000800 */
[----:B------:R-:W-:Y:S01]  /*0250*/  BSSY.RECONVERGENT B0, `(.L_x_4) ;  /* 0x0000021000007945 */ /* 0x000fe20003800200 */
[----:B0-----:R-:W-:-:S10]  /*0260*/  DADD R6, R4, 0.5 ;  /* 0x3fe0000004067429 */ /* 0x001fd40000000000 */
[----:B------:R-:W0:Y:S02]  /*0270*/  F2I.S64.F64.TRUNC R6, R6 ;  /* 0x0000000600067311 */ /* 0x000e24000030d900 */
[C---:B0-----:R-:W-:Y:S01]  /*0280*/  IADD3 R9, P0, PT, R6.reuse, -0x1, RZ ;  /* 0xffffffff06097810 */ /* 0x041fe20007f1e0ff */
[----:B------:R-:W-:Y:S01]  /*0290*/  IMAD.MOV.U32 R13, RZ, RZ, R6 ;  /* 0x000000ffff0d7224 */ /* 0x000fe200078e0006 */
[----:B-1----:R-:W-:Y:S02]  /*02a0*/  ISETP.LT.U32.AND P1, PT, R6, UR5, PT ;  /* 0x0000000506007c0c */ /* 0x002fe4000bf21070 */
[C---:B------:R-:W-:Y:S02]  /*02b0*/  IADD3.X R5, PT, PT, R7.reuse, -0x1, RZ, P0, !PT ;  /* 0xffffffff07057810 */ /* 0x040fe400007fe4ff */
[----:B------:R-:W-:-:S03]  /*02c0*/  ISETP.LT.AND.EX P1, PT, R7, UR4, PT, P1 ;  /* 0x0000000407007c0c */ /* 0x000fc6000bf21310 */
[-C--:B------:R-:W-:Y:S02]  /*02d0*/  IMAD R8, R5, R6.reuse, RZ ;  /* 0x0000000605087224 */ /* 0x080fe400078e02ff */
[----:B------:R-:W-:-:S04]  /*02e0*/  IMAD.WIDE.U32 R4, R9, R6, RZ ;  /* 0x0000000609047225 */ /* 0x000fc800078e00ff */
[----:B------:R-:W-:-:S05]  /*02f0*/  IMAD R9, R7, R9, R8 ;  /* 0x0000000907097224 */ /* 0x000fca00078e0208 */
[----:B------:R-:W-:-:S04]  /*0300*/  IADD3 R8, PT, PT, R5, R9, RZ ;  /* 0x0000000905087210 */ /* 0x000fc80007ffe0ff */
[----:B------:R-:W-:-:S05]  /*0310*/  LEA.HI R9, P0, R8, R4, RZ, 0x1 ;  /* 0x0000000408097211 */ /* 0x000fca00078108ff */
[----:B------:R-:W-:-:S05]  /*0320*/  IMAD.X R0, RZ, RZ, R8, P0 ;  /* 0x000000ffff007224 */ /* 0x000fca00000e0608 */
[--C-:B------:R-:W-:Y:S02]  /*0330*/  SHF.R.S64 R9, R9, 0x1, R0.reuse ;  /* 0x0000000109097819 */ /* 0x100fe40000001000 */
[----:B------:R-:W-:Y:S02]  /*0340*/  SHF.R.S32.HI R11, RZ, 0x1, R0 ;  /* 0x00000001ff0b7819 */ /* 0x000fe40000011400 */
[----:B------:R-:W-:-:S05]  /*0350*/  IADD3 R9, P0, PT, R2, -R9, RZ ;  /* 0x8000000902097210 */ /* 0x000fca0007f1e0ff */
[----:B------:R-:W-:Y:S01]  /*0360*/  IMAD.X R11, R3, 0x1, ~R11, P0 ;  /* 0x00000001030b7824 */ /* 0x000fe200000e0e0b */
[----:B------:R-:W-:-:S04]  /*0370*/  ISETP.GE.U32.AND P0, PT, R9, R6, PT ;  /* 0x000000060900720c */ /* 0x000fc80003f06070 */
[----:B------:R-:W-:-:S13]  /*0380*/  ISETP.GE.AND.EX P0, PT, R11, R7, PT, P0 ;  /* 0x000000070b00720c */ /* 0x000fda0003f06300 */
[----:B------:R-:W-:Y:S05]  /*0390*/  @!P0 BRA P1, `(.L_x_5) ;  /* 0x0000000000308947 */ /* 0x000fea0000800000 */
[----:B------:R-:W-:-:S04]  /*03a0*/  LEA R5, P0, R13, R4, 0x1 ;  /* 0x000000040d057211 */ /* 0x000fc800078008ff */
[----:B------:R-:W-:-:S04]  /*03b0*/  LEA.HI.X R0, R13, R8, R7, 0x1, P0 ;  /* 0x000000080d007211 */ /* 0x000fc800000f0c07 */
[----:B------:R-:W-:-:S04]  /*03c0*/  LEA.HI R5, P0, R0, R5, RZ, 0x1 ;  /* 0x0000000500057211 */ /* 0x000fc800078108ff */
[----:B------:R-:W-:Y:S02]  /*03d0*/  IADD3.X R0, PT, PT, RZ, R0, RZ, P0, !PT ;  /* 0x00000000ff007210 */ /* 0x000fe400007fe4ff */
[----:B------:R-:W-:Y:S02]  /*03e0*/  IADD3 R4, P0, PT, R13, 0x1, RZ ;  /* 0x000000010d047810 */ /* 0x000fe40007f1e0ff */
[----:B------:R-:W-:-:S03]  /*03f0*/  SHF.R.S64 R5, R5, 0x1, R0 ;  /* 0x0000000105057819 */ /* 0x000fc60000001000 */
[----:B------:R-:W-:Y:S01]  /*0400*/  IMAD.X R6, RZ, RZ, R7, P0 ;  /* 0x000000ffff067224 */ /* 0x000fe200000e0607 */
[----:B------:R-:W-:Y:S01]  /*0410*/  IADD3 R9, P1, PT, R2, -R5, RZ ;  /* 0x8000000502097210 */ /* 0x000fe20007f3e0ff */
[----:B------:R-:W-:Y:S01]  /*0420*/  IMAD.MOV.U32 R13, RZ, RZ, R4 ;  /* 0x000000ffff0d7224 */ /* 0x000fe200078e0004 */
[----:B------:R-:W-:Y:S02]  /*0430*/  SHF.R.S32.HI R5, RZ, 0x1, R0 ;  /* 0x00000001ff057819 */ /* 0x000fe40000011400 */
[----:B------:R-:W-:-:S03]  /*0440*/  MOV R7, R6 ;  /* 0x0000000600077202 */ /* 0x000fc60000000f00 */
[----:B------:R-:W-:-:S07]  /*0450*/  IMAD.X R11, R3, 0x1, ~R5, P1 ;  /* 0x00000001030b7824 */ /* 0x000fce00008e0e05 */
.L_x_5:
[----:B------:R-:W-:Y:S05]  /*0460*/  BSYNC.RECONVERGENT B0 ;  /* 0x0000000000007941 */ /* 0x000fea0003800200 */
.L_x_4:
[----:B------:R-:W-:Y:S02]  /*0470*/  ISETP.GE.U32.AND P0, PT, R9, R13, PT ;  /* 0x0000000d0900720c */ /* 0x000fe40003f06070 */
[----:B------:R-:W-:Y:S02]  /*0480*/  ISETP.GE.U32.AND P1, PT, R13, UR5, PT ;  /* 0x000000050d007c0c */ /* 0x000fe4000bf26070 */
[----:B------:R-:W-:-:S04]  /*0490*/  ISETP.GE.AND.EX P0, PT, R11, R7, PT, P0 ;  /* 0x000000070b00720c */ /* 0x000fc80003f06300 */
[----:B------:R-:W-:-:S04]  /*04a0*/  ISETP.GE.OR.EX P0, PT, R7, UR4, P0, P1 ;  /* 0x0000000407007c0c */ /* 0x000fc80008706710 */
[----:B------:R-:W-:-:S13]  /*04b0*/  ISETP.LT.OR P0, PT, R11, RZ, P0 ;  /* 0x000000ff0b00720c */ /* 0x000fda0000701670 */
[----:B------:R-:W-:Y:S05]  /*04c0*/  @P0 EXIT ;  /* 0x000000000000094d */ /* 0x000fea0003800000 */
[----:B------:R-:W0:Y:S01]  /*04d0*/  LDC R0, c[0x0][0x38c] ;  /* 0x0000e300ff007b82 */ /* 0x000e220000000800 */
[----:B------:R-:W1:Y:S01]  /*04e0*/  LDCU.64 UR4, c[0x0][0x358] ;  /* 0x00006b00ff0477ac */ /* 0x000e620008000a00 */
[----:B------:R-:W-:Y:S01]  /*04f0*/  IMAD.MOV.U32 R12, RZ, RZ, RZ ;  /* 0x000000ffff0c7224 */ /* 0x000fe200078e00ff */
[----:B0-----:R-:W-:Y:S01]  /*0500*/  ISETP.GE.AND P0, PT, R0, 0x1, PT ;  /* 0x000000010000780c */ /* 0x001fe20003f06270 */
[-C--:B------:R-:W-:Y:S01]  /*0510*/  IMAD R11, R11, R0.reuse, RZ ;  /* 0x000000000b0b7224 */ /* 0x080fe200078e02ff */
[----:B------:R-:W-:Y:S01]  /*0520*/  SHF.R.S32.HI R4, RZ, 0x1f, R0 ;  /* 0x0000001fff047819 */ /* 0x000fe20000011400 */
[----:B------:R-:W-:-:S04]  /*0530*/  IMAD R7, R7, R0, RZ ;  /* 0x0000000007077224 */ /* 0x000fc800078e02ff */
[C---:B------:R-:W-:Y:S02]  /*0540*/  IMAD R11, R4.reuse, R9, R11 ;  /* 0x00000009040b7224 */ /* 0x040fe400078e020b */
[----:B------:R-:W-:-:S04]  /*0550*/  IMAD R17, R4, R13, R7 ;  /* 0x0000000d04117224 */ /* 0x000fc800078e0207 */
[----:B-1----:R-:W-:Y:S05]  /*0560*/  @!P0 BRA `(.L_x_6) ;  /* 0x0000000400f88947 */ /* 0x002fea0003800000 */
[C---:B------:R-:W-:Y:S01]  /*0570*/  ISETP.GE.U32.AND P1, PT, R0.reuse, 0x8, PT ;  /* 0x000000080000780c */ /* 0x040fe20003f26070 */
[----:B------:R-:W-:Y:S01]  /*0580*/  IMAD.WIDE.U32 R4, R9, R0, RZ ;  /* 0x0000000009047225 */ /* 0x000fe200078e00ff */
[----:B------:R-:W-:-:S03]  /*0590*/  LOP3.LUT R22, R0, 0x7, RZ, 0xc0, !PT ;  /* 0x0000000700167812 */ /* 0x000fc600078ec0ff */
[----:B------:R-:W-:Y:S01]  /*05a0*/  IMAD.WIDE.U32 R6, R13, R0, RZ ;  /* 0x000000000d067225 */ /* 0x000fe200078e00ff */
[----:B------:R-:W-:Y:S02]  /*05b0*/  ISETP.NE.AND P0, PT, R22, RZ, PT ;  /* 0x000000ff1600720c */ /* 0x000fe40003f05270 */
[----:B------:R-:W-:Y:S02]  /*05c0*/  CS2R R12, SRZ ;  /* 0x00000000000c7805 */ /* 0x000fe4000001ff00 */
[----:B------:R-:W-:Y:S01]  /*05d0*/  IADD3 R15, PT, PT, R5, R11, RZ ;  /* 0x0000000b050f7210 */ /* 0x000fe20007ffe0ff */
[----:B------:R-:W-:Y:S02]  /*05e0*/  IMAD.IADD R17, R7, 0x1, R17 ;  /* 0x0000000107117824 */ /* 0x000fe400078e0211 */
[----:B------:R-:W-:Y:S06]  /*05f0*/  @!P1 BRA `(.L_x_7) ;  /* 0x0000000000cc9947 */ /* 0x000fec0003800000 */
[----:B------:R-:W0:Y:S01]  /*0600*/  LDCU.64 UR6, c[0x0][0x380] ;  /* 0x00007000ff0677ac */ /* 0x000e220008000a00 */
[----:B------:R-:W-:Y:S01]  /*0610*/  LOP3.LUT R13, R0, 0x7ffffff8, RZ, 0xc0, !PT ;  /* 0x7ffffff8000d7812 */ /* 0x000fe200078ec0ff */
[----:B------:R-:W-:-:S03]  /*0620*/  IMAD.MOV.U32 R12, RZ, RZ, RZ ;  /* 0x000000ffff0c7224 */ /* 0x000fc600078e00ff */
[----:B------:R-:W-:Y:S02]  /*0630*/  IADD3 R14, PT, PT, -R13, RZ, RZ ;  /* 0x000000ff0d0e7210 */ /* 0x000fe40007ffe1ff */
[----:B0-----:R-:W-:Y:S02]  /*0640*/  LEA R10, P1, R4, UR6, 0x2 ;  /* 0x00000006040a7c11 */ /* 0x001fe4000f8210ff */
[----:B------:R-:W-:Y:S02]  /*0650*/  LEA R8, P3, R6, UR6, 0x2 ;  /* 0x0000000606087c11 */ /* 0x000fe4000f8610ff */
[----:B------:R-:W-:Y:S02]  /*0660*/  IADD3 R10, P2, PT, R10, 0x10, RZ ;  /* 0x000000100a0a7810 */ /* 0x000fe40007f5e0ff */
[----:B------:R-:W-:Y:S02]  /*0670*/  IADD3 R8, P4, PT, R8, 0x10, RZ ;  /* 0x0000001008087810 */ /* 0x000fe40007f9e0ff */
[----:B------:R-:W-:-:S02]  /*0680*/  LEA.HI.X R11, R4, UR7, R15, 0x2, P1 ;  /* 0x00000007040b7c11 */ /* 0x000fc400088f140f */
[----:B------:R-:W-:-:S03]  /*0690*/  LEA.HI.X R9, R6, UR7, R17, 0x2, P3 ;  /* 0x0000000706097c11 */ /* 0x000fc600098f1411 */
[----:B------:R-:W-:Y:S02]  /*06a0*/  IMAD.X R11, RZ, RZ, R11, P2 ;  /* 0x000000ffff0b7224 */ /* 0x000fe400010e060b */
[----:B------:R-:W-:-:S07]  /*06b0*/  IMAD.X R9, RZ, RZ, R9, P4 ;  /* 0x000000ffff097224 */ /* 0x000fce00020e0609 */
.L_x_8:
[----:B------:R-:W2:Y:S04]  /*06c0*/  LDG.E.CONSTANT R20, desc[UR4][R10.64+-0x10] ;  /* 0xfffff0040a147981 */ /* 0x000ea8000c1e9900 */
[----:B------:R-:W2:Y:S04]  /*06d0*/  LDG.E.CONSTANT R23, desc[UR4][R8.64+-0x10] ;  /* 0xfffff00408177981 */ /* 0x000ea8000c1e9900 */
[----:B------:R-:W3:Y:S04]  /*06e0*/  LDG.E.CONSTANT R24, desc[UR4][R10.64+-0xc] ;  /* 0xfffff4040a187981 */ /* 0x000ee8000c1e9900 */
[----:B------:R-:W3:Y:S04]  /*06f0*/  LDG.E.CONSTANT R25, desc[UR4][R8.64+-0xc] ;  /* 0xfffff40408197981 */ /* 0x000ee8000c1e9900 */
[----:B------:R-:W4:Y:S04]  /*0700*/  LDG.E.CONSTANT R21, desc[UR4][R10.64+-0x8] ;  /* 0xfffff8040a157981 */ /* 0x000f28000c1e9900 */
[----:B------:R-:W4:Y:S04]  /*0710*/  LDG.E.CONSTANT R18, desc[UR4][R8.64+-0x8] ;  /* 0xfffff80408127981 */ /* 0x000f28000c1e9900 */
[----:B------:R-:W5:Y:S04]  /*0720*/  LDG.E.CONSTANT R19, desc[UR4][R10.64+-0x4] ;  /* 0xfffffc040a137981 */ /* 0x000f68000c1e9900 */
[----:B------:R-:W5:Y:S01]  /*0730*/  LDG.E.CONSTANT R16, desc[UR4][R8.64+-0x4] ;  /* 0xfffffc0408107981 */ /* 0x000f62000c1e9900 */
[----:B--2---:R-:W-:-:S04]  /*0740*/  FADD R23, R20, -R23 ;  /* 0x8000001714177221 */ /* 0x004fc80000000000 */
[----:B------:R-:W-:Y:S02]  /*0750*/  FFMA R20, R23, R23, R12 ;  /* 0x0000001717147223 */ /* 0x000fe4000000000c */
[----:B------:R-:W2:Y:S01]  /*0760*/  LDG.E.CONSTANT R12, desc[UR4][R10.64] ;  /* 0x000000040a0c7981 */ /* 0x000ea2000c1e9900 */
[----:B---3--:R-:W-:-:S03]  /*0770*/  FADD R25, R24, -R25 ;  /* 0x8000001918197221 */ /* 0x008fc60000000000 */
[----:B------:R-:W2:Y:S01]  /*0780*/  LDG.E.CONSTANT R23, desc[UR4][R8.64] ;  /* 0x0000000408177981 */ /* 0x000ea2000c1e9900 */
[----:B------:R-:W-:Y:S01]  /*0790*/  FFMA R20, R25, R25, R20 ;  /* 0x0000001919147223 */ /* 0x000fe20000000014 */
[----:B----4-:R-:W-:Y:S02]  /*07a0*/  FADD R25, R21, -R18 ;  /* 0x8000001215197221 */ /* 0x010fe40000000000 */
[----:B------:R-:W3:Y:S04]  /*07b0*/  LDG.E.CONSTANT R21, desc[UR4][R10.64+0x4] ;  /* 0x000004040a157981 */ /* 0x000ee8000c1e9900 */
[----:B------:R-:W3:Y:S01]  /*07c0*/  LDG.E.CONSTANT R18, desc[UR4][R8.64+0x4] ;  /* 0x0000040408127981 */ /* 0x000ee2000c1e9900 */
[----:B------:R-:W-:-:S03]  /*07d0*/  FFMA R24, R25, R25, R20 ;  /* 0x0000001919187223 */ /* 0x000fc60000000014 */
[----:B------:R-:W4:Y:S01]  /*07e0*/  LDG.E.CONSTANT R25, desc[UR4][R10.64+0x8] ;  /* 0x000008040a197981 */ /* 0x000f22000c1e9900 */
[----:B-----5:R-:W-:-:S03]  /*07f0*/  FADD R27, R19, -R16 ;  /* 0x80000010131b7221 */ /* 0x020fc60000000000 */
[----:B------:R-:W4:Y:S04]  /*0800*/  LDG.E.CONSTANT R20, desc[UR4][R8.64+0x8] ;  /* 0x0000080408147981 */ /* 0x000f28000c1e9900 */
[----:B------:R0:W5:Y:S04]  /*0810*/  LDG.E.CONSTANT R19, desc[UR4][R10.64+0xc] ;  /* 0x00000c040a137981 */ /* 0x000168000c1e9900 */
[----:B------:R1:W5:Y:S01]  /*0820*/  LDG.E.CONSTANT R16, desc[UR4][R8.64+0xc] ;  /* 0x00000c0408107981 */ /* 0x000362000c1e9900 */
[----:B------:R-:W-:Y:S01]  /*0830*/  IADD3 R14, PT, PT, R14, 0x8, RZ ;  /* 0x000000080e0e7810 */ /* 0x000fe20007ffe0ff */
[----:B------:R-:W-:-:S03]  /*0840*/  FFMA R24, R27, R27, R24 ;  /* 0x0000001b1b187223 */ /* 0x000fc60000000018 */
[----:B------:R-:W-:Y:S02]  /*0850*/  ISETP.NE.AND P1, PT, R14, RZ, PT ;  /* 0x000000ff0e00720c */ /* 0x000fe40003f25270 */
[----:B0-----:R-:W-:Y:S02]  /*0860*/  IADD3 R10, P2, PT, R10, 0x20, RZ ;  /* 0x000000200a0a7810 */ /* 0x001fe40007f5e0ff */
[----:B-1----:R-:W-:-:S03]  /*0870*/  IADD3 R8, P3, PT, R8, 0x20, RZ ;  /* 0x0000002008087810 */ /* 0x002fc60007f7e0ff */
[----:B------:R-:W-:Y:S02]  /*0880*/  IMAD.X R11, RZ, RZ, R11, P2 ;  /* 0x000000ffff0b7224 */ /* 0x000fe400010e060b */
[----:B------:R-:W-:Y:S02]  /*0890*/  IMAD.X R9, RZ, RZ, R9, P3 ;  /* 0x000000ffff097224 */ /* 0x000fe400018e0609 */
[----:B--2---:R-:W-:-:S04]  /*08a0*/  FADD R23, R12, -R23 ;  /* 0x800000170c177221 */ /* 0x004fc80000000000 */
[----:B------:R-:W-:Y:S01]  /*08b0*/  FFMA R24, R23, R23, R24 ;  /* 0x0000001717187223 */ /* 0x000fe20000000018 */
[----:B---3--:R-:W-:-:S04]  /*08c0*/  FADD R21, R21, -R18 ;  /* 0x8000001215157221 */ /* 0x008fc80000000000 */
[----:B------:R-:W-:Y:S01]  /*08d0*/  FFMA R24, R21, R21, R24 ;  /* 0x0000001515187223 */ /* 0x000fe20000000018 */
[----:B----4-:R-:W-:-:S04]  /*08e0*/  FADD R25, R25, -R20 ;  /* 0x8000001419197221 */ /* 0x010fc80000000000 */
[----:B------:R-:W-:Y:S01]  /*08f0*/  FFMA R24, R25, R25, R24 ;  /* 0x0000001919187223 */ /* 0x000fe20000000018 */
[----:B-----5:R-:W-:-:S04]  /*0900*/  FADD R19, R19, -R16 ;  /* 0x8000001013137221 */ /* 0x020fc80000000000 */
[----:B------:R-:W-:Y:S01]  /*0910*/  FFMA R12, R19, R19, R24 ;  /* 0x00000013130c7223 */ /* 0x000fe20000000018 */
[----:B------:R-:W-:Y:S06]  /*0920*/  @P1 BRA `(.L_x_8) ;  /* 0xfffffffc00641947 */ /* 0x000fec000383ffff */
.L_x_7:
[----:B------:R-:W-:Y:S05]  /*0930*/  @!P0 BRA `(.L_x_6) ;  /* 0x0000000400048947 */ /* 0x000fea0003800000 */
[----:B------:R-:W-:Y:S02]  /*0940*/  ISETP.GE.U32.AND P1, PT, R22, 0x4, PT ;  /* 0x000000041600780c */ /* 0x000fe40003f26070 */
[----:B------:R-:W-:-:S04]  /*0950*/  LOP3.LUT R20, R0, 0x3, RZ, 0xc0, !PT ;  /* 0x0000000300147812 */ /* 0x000fc800078ec0ff */
[----:B------:R-:W-:-:S07]  /*0960*/  ISETP.NE.AND P0, PT, R20, RZ, PT ;  /* 0x000000ff1400720c */ /* 0x000fce0003f05270 */
[----:B------:R-:W-:Y:S06]  /*0970*/  @!P1 BRA `(.L_x_9) ;  /* 0x0000000000689947 */ /* 0x000fec0003800000 */
[----:B------:R-:W0:Y:S01]  /*0980*/  LDCU.64 UR6, c[0x0][0x380] ;  /* 0x00007000ff0677ac */ /* 0x000e220008000a00 */
[C---:B------:R-:W-:Y:S02]  /*0990*/  IADD3 R11, P2, PT, R13.reuse, R6, RZ ;  /* 0x000000060d0b7210 */ /* 0x040fe40007f5e0ff */
[----:B------:R-:W-:-:S03]  /*09a0*/  IADD3 R9, P1, PT, R13, R4, RZ ;  /* 0x000000040d097210 */ /* 0x000fc60007f3e0ff */
[----:B------:R-:W-:Y:S01]  /*09b0*/  IMAD.X R14, RZ, RZ, R17, P2 ;  /* 0x000000ffff0e7224 */ /* 0x000fe200010e0611 */
[----:B------:R-:W-:Y:S02]  /*09c0*/  IADD3.X R16, PT, PT, RZ, R15, RZ, P1, !PT ;  /* 0x0000000fff107210 */ /* 0x000fe40000ffe4ff */
[----:B0-----:R-:W-:Y:S02]  /*09d0*/  LEA R8, P1, R9, UR6, 0x2 ;  /* 0x0000000609087c11 */ /* 0x001fe4000f8210ff */
[----:B------:R-:W-:Y:S02]  /*09e0*/  LEA R10, P2, R11, UR6, 0x2 ;  /* 0x000000060b0a7c11 */ /* 0x000fe4000f8410ff */
[----:B------:R-:W-:Y:S02]  /*09f0*/  LEA.HI.X R9, R9, UR7, R16, 0x2, P1 ;  /* 0x0000000709097c11 */ /* 0x000fe400088f1410 */
[----:B------:R-:W-:-:S03]  /*0a00*/  LEA.HI.X R11, R11, UR7, R14, 0x2, P2 ;  /* 0x000000070b0b7c11 */ /* 0x000fc600090f140e */
        /* <DEDUP_REMOVED lines=8> */
[----:B------:R-:W-:-:S02]  /*0a90*/  VIADD R13, R13, 0x4 ;  /* 0x000000040d0d7836 */ /* 0x000fc40000000000 */
[----:B--2---:R-:W-:-:S04]  /*0aa0*/  FADD R19, R14, -R19 ;  /* 0x800000130e137221 */ /* 0x004fc80000000000 */
[----:B------:R-:W-:Y:S01]  /*0ab0*/  FFMA R12, R19, R19, R12 ;  /* 0x00000013130c7223 */ /* 0x000fe2000000000c */
[----:B---3--:R-:W-:-:S04]  /*0ac0*/  FADD R21, R16, -R21 ;  /* 0x8000001510157221 */ /* 0x008fc80000000000 */
[----:B------:R-:W-:Y:S01]  /*0ad0*/  FFMA R12, R21, R21, R12 ;  /* 0x00000015150c7223 */ /* 0x000fe2000000000c */
[----:B----4-:R-:W-:-:S04]  /*0ae0*/  FADD R23, R18, -R23 ;  /* 0x8000001712177221 */ /* 0x010fc80000000000 */
[----:B------:R-:W-:Y:S01]  /*0af0*/  FFMA R12, R23, R23, R12 ;  /* 0x00000017170c7223 */ /* 0x000fe2000000000c */
[----:B-----5:R-:W-:-:S04]  /*0b00*/  FADD R25, R22, -R25 ;  /* 0x8000001916197221 */ /* 0x020fc80000000000 */
[----:B------:R-:W-:-:S07]  /*0b10*/  FFMA R12, R25, R25, R12 ;  /* 0x00000019190c7223 */ /* 0x000fce000000000c */
.L_x_9:
[----:B------:R-:W-:Y:S05]  /*0b20*/  @!P0 BRA `(.L_x_6) ;  /* 0x0000000000888947 */ /* 0x000fea0003800000 */
[----:B------:R-:W-:Y:S02]  /*0b30*/  ISETP.NE.AND P1, PT, R20, 0x1, PT ;  /* 0x000000011400780c */ /* 0x000fe40003f25270 */
[----:B------:R-:W-:-:S04]  /*0b40*/  LOP3.LUT R0, R0, 0x1, RZ, 0xc0, !PT ;  /* 0x0000000100007812 */ /* 0x000fc800078ec0ff */
[----:B------:R-:W-:-:S07]  /*0b50*/  ISETP.NE.U32.AND P0, PT, R0, 0x1, PT ;  /* 0x000000010000780c */ /* 0x000fce0003f05070 */
[----:B------:R-:W0:Y:S01]  /*0b60*/  @P1 LDC.64 R10, c[0x0][0x380] ;  /* 0x0000e000ff0a1b82 */ /* 0x000e220000000a00 */
[C---:B------:R-:W-:Y:S02]  /*0b70*/  @P1 IADD3 R0, P2, PT, R13.reuse, R4, RZ ;  /* 0x000000040d001210 */ /* 0x040fe40007f5e0ff */
[C---:B------:R-:W-:Y:S01]  /*0b80*/  @P1 IADD3 R7, P3, PT, R13.reuse, R6, RZ ;  /* 0x000000060d071210 */ /* 0x040fe20007f7e0ff */
[----:B------:R-:W-:Y:S01]  /*0b90*/  @P1 VIADD R13, R13, 0x2 ;  /* 0x000000020d0d1836 */ /* 0x000fe20000000000 */
[----:B------:R-:W-:-:S03]  /*0ba0*/  @P1 IADD3.X R5, PT, PT, RZ, R15, RZ, P2, !PT ;  /* 0x0000000fff051210 */ /* 0x000fc600017fe4ff */
[----:B------:R-:W1:Y:S01]  /*0bb0*/  @!P0 LDC.64 R8, c[0x0][0x380] ;  /* 0x0000e000ff088b82 */ /* 0x000e620000000a00 */
[CC--:B0-----:R-:W-:Y:S02]  /*0bc0*/  @P1 LEA R18, P2, R0.reuse, R10.reuse, 0x2 ;  /* 0x0000000a00121211 */ /* 0x0c1fe400078410ff */
[----:B------:R-:W-:Y:S02]  /*0bd0*/  @P1 LEA R10, P4, R7, R10, 0x2 ;  /* 0x0000000a070a1211 */ /* 0x000fe400078810ff */
[-C--:B------:R-:W-:Y:S01]  /*0be0*/  @P1 LEA.HI.X R19, R0, R11.reuse, R5, 0x2, P2 ;  /* 0x0000000b00131211 */ /* 0x080fe200010f1405 */
[--C-:B------:R-:W-:Y:S01]  /*0bf0*/  @P1 IMAD.X R0, RZ, RZ, R17.reuse, P3 ;  /* 0x000000ffff001224 */ /* 0x100fe200018e0611 */
[C---:B------:R-:W-:Y:S02]  /*0c00*/  @!P0 IADD3 R5, P2, PT, R13.reuse, R4, RZ ;  /* 0x000000040d058210 */ /* 0x040fe40007f5e0ff */
[----:B------:R-:W-:Y:S02]  /*0c10*/  @!P0 IADD3 R6, P3, PT, R13, R6, RZ ;  /* 0x000000060d068210 */ /* 0x000fe40007f7e0ff */
[----:B------:R-:W-:Y:S01]  /*0c20*/  @P1 LEA.HI.X R11, R7, R11, R0, 0x2, P4 ;  /* 0x0000000b070b1211 */ /* 0x000fe200020f1400 */
[----:B------:R-:W2:Y:S01]  /*0c30*/  @P1 LDG.E.CONSTANT R13, desc[UR4][R18.64+0x4] ;  /* 0x00000404120d1981 */ /* 0x000ea2000c1e9900 */
[----:B------:R-:W-:Y:S01]  /*0c40*/  @!P0 IADD3.X R0, PT, PT, RZ, R15, RZ, P2, !PT ;  /* 0x0000000fff008210 */ /* 0x000fe200017fe4ff */
[----:B------:R-:W-:Y:S01]  /*0c50*/  @!P0 IMAD.X R17, RZ, RZ, R17, P3 ;  /* 0x000000ffff118224 */ /* 0x000fe200018e0611 */
[-C--:B-1----:R-:W-:Y:S01]  /*0c60*/  @!P0 LEA R4, P2, R5, R8.reuse, 0x2 ;  /* 0x0000000805048211 */ /* 0x082fe200078410ff */
[----:B------:R-:W3:Y:S01]  /*0c70*/  @P1 LDG.E.CONSTANT R7, desc[UR4][R18.64] ;  /* 0x0000000412071981 */ /* 0x000ee2000c1e9900 */
[----:B------:R-:W-:-:S03]  /*0c80*/  @!P0 LEA R8, P3, R6, R8, 0x2 ;  /* 0x0000000806088211 */ /* 0x000fc600078610ff */
[----:B------:R-:W3:Y:S01]  /*0c90*/  @P1 LDG.E.CONSTANT R14, desc[UR4][R10.64] ;  /* 0x000000040a0e1981 */ /* 0x000ee2000c1e9900 */
[-C--:B------:R-:W-:Y:S02]  /*0ca0*/  @!P0 LEA.HI.X R5, R5, R9.reuse, R0, 0x2, P2 ;  /* 0x0000000905058211 */ /* 0x080fe400010f1400 */
[----:B------:R-:W-:Y:S01]  /*0cb0*/  @!P0 LEA.HI.X R9, R6, R9, R17, 0x2, P3 ;  /* 0x0000000906098211 */ /* 0x000fe200018f1411 */
[----:B------:R-:W2:Y:S04]  /*0cc0*/  @P1 LDG.E.CONSTANT R0, desc[UR4][R10.64+0x4] ;  /* 0x000004040a001981 */ /* 0x000ea8000c1e9900 */
[----:B------:R-:W4:Y:S04]  /*0cd0*/  @!P0 LDG.E.CONSTANT R4, desc[UR4][R4.64] ;  /* 0x0000000404048981 */ /* 0x000f28000c1e9900 */
[----:B------:R-:W4:Y:S01]  /*0ce0*/  @!P0 LDG.E.CONSTANT R9, desc[UR4][R8.64] ;  /* 0x0000000408098981 */ /* 0x000f22000c1e9900 */
[----:B---3--:R-:W-:Y:S01]  /*0cf0*/  @P1 FADD R7, R7, -R14 ;  /* 0x8000000e07071221 */ /* 0x008fe20000000000 */
[----:B--2---:R-:W-:-:S03]  /*0d00*/  @P1 FADD R0, R13, -R0 ;  /* 0x800000000d001221 */ /* 0x004fc60000000000 */
[----:B------:R-:W-:-:S04]  /*0d10*/  @P1 FFMA R7, R7, R7, R12 ;  /* 0x0000000707071223 */ /* 0x000fc8000000000c */
[----:B------:R-:W-:Y:S01]  /*0d20*/  @P1 FFMA R12, R0, R0, R7 ;  /* 0x00000000000c1223 */ /* 0x000fe20000000007 */
[----:B----4-:R-:W-:-:S04]  /*0d30*/  @!P0 FADD R7, R4, -R9 ;  /* 0x8000000904078221 */ /* 0x010fc80000000000 */
[----:B------:R-:W-:-:S07]  /*0d40*/  @!P0 FFMA R12, R7, R7, R12 ;  /* 0x00000007070c8223 */ /* 0x000fce000000000c */
.L_x_6:
[----:B------:R-:W-:Y:S01]  /*0d50*/  VIADD R0, R12, 0xf3000000 ;  /* 0xf30000000c007836 */ /* 0x000fe20000000000 */
[----:B------:R0:W1:Y:S01]  /*0d60*/  MUFU.RSQ R5, R12 ;  /* 0x0000000c00057308 */ /* 0x0000620000001400 */
[----:B------:R-:W-:Y:S03]  /*0d70*/  BSSY.RECONVERGENT B0, `(.L_x_10) ;  /* 0x000000c000007945 */ /* 0x000fe60003800200 */
[----:B------:R-:W-:-:S13]  /*0d80*/  ISETP.GT.U32.AND P0, PT, R0, 0x727fffff, PT ;  /* 0x727fffff0000780c */ /* 0x000fda0003f04070 */
[----:B01----:R-:W-:Y:S05]  /*0d90*/  @!P0 BRA `(.L_x_11) ;  /* 0x0000000000148947 */ /* 0x003fea0003800000 */
[----:B------:R-:W-:Y:S02]  /*0da0*/  MOV R0, R12 ;  /* 0x0000000c00007202 */ /* 0x000fe40000000f00 */
[----:B------:R-:W-:-:S07]  /*0db0*/  MOV R9, 0xdd0 ;  /* 0x00000dd000097802 */ /* 0x000fce0000000f00 */
[----:B------:R-:W-:Y:S05]  /*0dc0*/  CALL.REL.NOINC `($__internal_0_$__cuda_sm20_sqrt_rn_f32_slowpath) ;  /* 0x0000000000307944 */ /* 0x000fea0003c00000 */
[----:B------:R-:W-:Y:S01]  /*0dd0*/  IMAD.MOV.U32 R7, RZ, RZ, R0 ;  /* 0x000000ffff077224 */ /* 0x000fe200078e0000 */
[----:B------:R-:W-:Y:S06]  /*0de0*/  BRA `(.L_x_12) ;  /* 0x0000000000107947 */ /* 0x000fec0003800000 */
.L_x_11:
[C---:B------:R-:W-:Y:S01]  /*0df0*/  FMUL.FTZ R7, R5.reuse, R12 ;  /* 0x0000000c05077220 */ /* 0x040fe20000410000 */
[----:B------:R-:W-:-:S03]  /*0e00*/  FMUL.FTZ R0, R5, 0.5 ;  /* 0x3f00000005007820 */ /* 0x000fc60000410000 */
[----:B------:R-:W-:-:S04]  /*0e10*/  FFMA R12, -R7, R7, R12 ;  /* 0x00000007070c7223 */ /* 0x000fc8000000010c */
[----:B------:R-:W-:-:S07]  /*0e20*/  FFMA R7, R12, R0, R7 ;  /* 0x000000000c077223 */ /* 0x000fce0000000007 */
.L_x_12:
[----:B------:R-:W-:Y:S05]  /*0e30*/  BSYNC.RECONVERGENT B0 ;  /* 0x0000000000007941 */ /* 0x000fea0003800200 */
.L_x_10:
[----:B------:R-:W0:Y:S02]  /*0e40*/  LDCU.64 UR6, c[0x0][0x390] ;  /* 0x00007200ff0677ac */ /* 0x000e240008000a00 */
[----:B0-----:R-:W-:-:S04]  /*0e50*/  LEA R4, P0, R2, UR6, 0x2 ;  /* 0x0000000602047c11 */ /* 0x001fc8000f8010ff */
[----:B------:R-:W-:-:S05]  /*0e60*/  LEA.HI.X R5, R2, UR7, R3, 0x2, P0 ;  /* 0x0000000702057c11 */ /* 0x000fca00080f1403 */
[----:B------:R-:W-:Y:S01]  /*0e70*/  STG.E desc[UR4][R4.64], R7 ;  /* 0x0000000704007986 */ /* 0x000fe2000c101904 */
[----:B------:R-:W-:Y:S05]  /*0e80*/  EXIT ;  /* 0x000000000000794d */ /* 0x000fea0003800000 */
        .weak           $__internal_0_$__cuda_sm20_sqrt_rn_f32_slowpath
        .type           $__internal_0_$__cuda_sm20_sqrt_rn_f32_slowpath,@function
        .size           $__internal_0_$__cuda_sm20_sqrt_rn_f32_slowpath,(.L_x_37 - $__internal_0_$__cuda_sm20_sqrt_rn_f32_slowpath)
$__internal_0_$__cuda_sm20_sqrt_rn_f32_slowpath:
[----:B------:R-:W-:-:S13]  /*0e90*/  LOP3.LUT P0, RZ, R0, 0x7fffffff, RZ, 0xc0, !PT ;  /* 0x7fffffff00ff7812 */ /* 0x000fda000780c0ff */
[----:B------:R-:W-:Y:S01]  /*0ea0*/  @!P0 IMAD.MOV.U32 R4, RZ, RZ, R0 ;  /* 0x000000ffff048224 */ /* 0x000fe200078e0000 */
[----:B------:R-:W-:Y:S06]  /*0eb0*/  @!P0 BRA `(.L_x_13) ;  /* 0x0000000000408947 */ /* 0x000fec0003800000 */
[----:B------:R-:W-:-:S13]  /*0ec0*/  FSETP.GEU.FTZ.AND P0, PT, R0, RZ, PT ;  /* 0x000000ff0000720b */ /* 0x000fda0003f1e000 */
[----:B------:R-:W-:Y:S01]  /*0ed0*/  @!P0 MOV R4, 0x7fffffff ;  /* 0x7fffffff00048802 */ /* 0x000fe20000000f00 */
[----:B------:R-:W-:Y:S06]  /*0ee0*/  @!P0 BRA `(.L_x_13) ;  /* 0x0000000000348947 */ /* 0x000fec0003800000 */
[----:B------:R-:W-:-:S13]  /*0ef0*/  FSETP.GTU.FTZ.AND P0, PT, |R0|, +INF , PT ;  /* 0x7f8000000000780b */ /* 0x000fda0003f1c200 */
[----:B------:R-:W-:Y:S01]  /*0f00*/  @P0 FADD.FTZ R4, R0, 1 ;  /* 0x3f80000000040421 */ /* 0x000fe20000010000 */
[----:B------:R-:W-:Y:S06]  /*0f10*/  @P0 BRA `(.L_x_13) ;  /* 0x0000000000280947 */ /* 0x000fec0003800000 */
[----:B------:R-:W-:-:S13]  /*0f20*/  FSETP.NEU.FTZ.AND P0, PT, |R0|, +INF , PT ;  /* 0x7f8000000000780b */ /* 0x000fda0003f1d200 */
[----:B------:R-:W-:-:S04]  /*0f30*/  @P0 FFMA R5, R0, 1.84467440737095516160e+19, RZ ;  /* 0x5f80000000050823 */ /* 0x000fc800000000ff */
[----:B------:R-:W0:Y:S02]  /*0f40*/  @P0 MUFU.RSQ R4, R5 ;  /* 0x0000000500040308 */ /* 0x000e240000001400 */
[----:B0-----:R-:W-:Y:S01]  /*0f50*/  @P0 FMUL.FTZ R6, R5, R4 ;  /* 0x0000000405060220 */ /* 0x001fe20000410000 */
[----:B------:R-:W-:Y:S01]  /*0f60*/  @P0 FMUL.FTZ R8, R4, 0.5 ;  /* 0x3f00000004080820 */ /* 0x000fe20000410000 */
[----:B------:R-:W-:Y:S02]  /*0f70*/  @!P0 IMAD.MOV.U32 R4, RZ, RZ, R0 ;  /* 0x000000ffff048224 */ /* 0x000fe400078e0000 */
[----:B------:R-:W-:-:S04]  /*0f80*/  @P0 FADD.FTZ R7, -R6, -RZ ;  /* 0x800000ff06070221 */ /* 0x000fc80000010100 */
[----:B------:R-:W-:-:S04]  /*0f90*/  @P0 FFMA R7, R6, R7, R5 ;  /* 0x0000000706070223 */ /* 0x000fc80000000005 */
[----:B------:R-:W-:-:S04]  /*0fa0*/  @P0 FFMA R7, R7, R8, R6 ;  /* 0x0000000807070223 */ /* 0x000fc80000000006 */
[----:B------:R-:W-:-:S07]  /*0fb0*/  @P0 FMUL.FTZ R4, R7, 2.3283064365386962891e-10 ;  /* 0x2f80000007040820 */ /* 0x000fce0000410000 */
.L_x_13:
[----:B------:R-:W-:Y:S01]  /*0fc0*/  IMAD.MOV.U32 R0, RZ, RZ, R4 ;  /* 0x000000ffff007224 */ /* 0x000fe200078e0004 */
[----:B------:R-:W-:Y:S01]  /*0fd0*/  MOV R4, R9 ;  /* 0x0000000900047202 */ /* 0x000fe20000000f00 */
[----:B------:R-:W-:-:S04]  /*0fe0*/  IMAD.MOV.U32 R5, RZ, RZ, 0x0 ;  /* 0x00000000ff057424 */ /* 0x000fc800078e00ff */
[----:B------:R-:W-:Y:S05]  /*0ff0*/  RET.REL.NODEC R4 `(compute_pairwise_distances_kernel) ;  /* 0xfffffff004007950 */ /* 0x000fea0003c3ffff */
.L_x_14:
[----:B------:R-:W-:-:S00]  /*1000*/  BRA `(.L_x_14) ;  /* 0xfffffffc00fc7947 */ /* 0x000fc0000383ffff */
[----:B------:R-:W-:-:S00]  /*1010*/  NOP ;  /* 0x0000000000007918 */ /* 0x000fc00000000000 */
        /* <DEDUP_REMOVED lines=14> */
.L_x_37:


//--------------------- .text.compute_core_distances_kernel --------------------------
	.section	.text.compute_core_distances_kernel,"ax",@progbits
	.align	128
        .global         compute_core_distances_kernel
        .type           compute_core_distances_kernel,@function
        .size           compute_core_distances_kernel,(.L_x_38 - compute_core_distances_kernel)
        .other          compute_core_distances_kernel,@"STO_CUDA_ENTRY STV_DEFAULT"
compute_core_distances_kernel:
.text.compute_core_distances_kernel:
[----:B------:R-:W-:Y:S01]  /*0000*/  LDC R1, c[0x0][0x37c] ;  /* 0x0000df00ff017b82 */ /* 0x000fe20000000800 */
[----:B------:R-:W0:Y:S07]  /*0010*/  S2R R3, SR_TID.X ;  /* 0x0000000000037919 */ /* 0x000e2e0000002100 */
[----:B------:R-:W0:Y:S08]  /*0020*/  S2UR UR4, SR_CTAID.X ;  /* 0x00000000000479c3 */ /* 0x000e300000002500 */
[----:B------:R-:W0:Y:S08]  /*0030*/  LDC R0, c[0x0][0x360] ;  /* 0x0000d800ff007b82 */ /* 0x000e300000000800 */
[----:B------:R-:W1:Y:S01]  /*0040*/  LDC R5, c[0x0][0x388] ;  /* 0x0000e200ff057b82 */ /* 0x000e620000000800 */
[----:B0-----:R-:W-:-:S05]  /*0050*/  IMAD R0, R0, UR4, R3 ;  /* 0x0000000400007c24 */ /* 0x001fca000f8e0203 */
[----:B-1----:R-:W-:-:S13]  /*0060*/  ISETP.GE.AND P0, PT, R0, R5, PT ;  /* 0x000000050000720c */ /* 0x002fda0003f06270 */
[----:B------:R-:W-:Y:S05]  /*0070*/  @P0 EXIT ;  /* 0x000000000000094d */ /* 0x000fea0003800000 */
[----:B------:R-:W0:Y:S01]  /*0080*/  LDC R2, c[0x0][0x390] ;  /* 0x0000e400ff027b82 */ /* 0x000e220000000800 */
[----:B------:R-:W-:Y:S01]  /*0090*/  ISETP.GE.AND P0, PT, R5, 0x1, PT ;  /* 0x000000010500780c */ /* 0x000fe20003f06270 */
[----:B------:R-:W1:Y:S01]  /*00a0*/  LDCU.64 UR8, c[0x0][0x358] ;  /* 0x00006b00ff0877ac */ /* 0x000e620008000a00 */
[----:B------:R-:W-:Y:S01]  /*00b0*/  IMAD.MOV.U32 R3, RZ, RZ, 0x7f7fffff ;  /* 0x7f7fffffff037424 */ /* 0x000fe200078e00ff */
[----:B------:R-:W-:Y:S01]  /*00c0*/  MOV R8, 0x7f7fffff ;  /* 0x7f7fffff00087802 */ /* 0x000fe20000000f00 */
[----:B------:R-:W-:Y:S01]  /*00d0*/  IMAD.MOV.U32 R4, RZ, RZ, 0x7f7fffff ;  /* 0x7f7fffffff047424 */ /* 0x000fe200078e00ff */
[----:B------:R-:W-:Y:S01]  /*00e0*/  MOV R14, 0x7f7fffff ;  /* 0x7f7fffff000e7802 */ /* 0x000fe20000000f00 */
[----:B------:R-:W-:Y:S02]  /*00f0*/  IMAD.MOV.U32 R6, RZ, RZ, 0x7f7fffff ;  /* 0x7f7fffffff067424 */ /* 0x000fe400078e00ff */
[----:B------:R-:W-:Y:S02]  /*0100*/  IMAD.MOV.U32 R7, RZ, RZ, 0x7f7fffff ;  /* 0x7f7fffffff077424 */ /* 0x000fe400078e00ff */
[----:B------:R-:W-:-:S02]  /*0110*/  IMAD.MOV.U32 R9, RZ, RZ, 0x7f7fffff ;  /* 0x7f7fffffff097424 */ /* 0x000fc400078e00ff */
[----:B------:R-:W-:Y:S02]  /*0120*/  IMAD.MOV.U32 R10, RZ, RZ, 0x7f7fffff ;  /* 0x7f7fffffff0a7424 */ /* 0x000fe400078e00ff */
[----:B------:R-:W-:Y:S02]  /*0130*/  IMAD.MOV.U32 R11, RZ, RZ, 0x7f7fffff ;  /* 0x7f7fffffff0b7424 */ /* 0x000fe400078e00ff */
[----:B------:R-:W-:Y:S02]  /*0140*/  IMAD.MOV.U32 R12, RZ, RZ, 0x7f7fffff ;  /* 0x7f7fffffff0c7424 */ /* 0x000fe400078e00ff */
[----:B------:R-:W-:Y:S02]  /*0150*/  IMAD.MOV.U32 R13, RZ, RZ, 0x7f7fffff ;  /* 0x7f7fffffff0d7424 */ /* 0x000fe400078e00ff */
[----:B------:R-:W-:Y:S02]  /*0160*/  IMAD.MOV.U32 R15, RZ, RZ, 0x7f7fffff ;  /* 0x7f7fffffff0f7424 */ /* 0x000fe400078e00ff */
[----:B------:R-:W-:Y:S01]  /*0170*/  IMAD.MOV.U32 R22, RZ, RZ, 0x7f7fffff ;  /* 0x7f7fffffff167424 */ /* 0x000fe200078e00ff */
[----:B0-----:R-:W-:Y:S01]  /*0180*/  VIADDMNMX R2, R2, 0x1, R5, PT ;  /* 0x0000000102027846 */ /* 0x001fe20003800105 */
[----:B------:R-:W-:-:S02]  /*0190*/  IMAD.MOV.U32 R5, RZ, RZ, 0x7f7fffff ;  /* 0x7f7fffffff057424 */ /* 0x000fc400078e00ff */
[----:B------:R-:W-:Y:S01]  /*01a0*/  IMAD.MOV.U32 R23, RZ, RZ, 0x7f7fffff ;  /* 0x7f7fffffff177424 */ /* 0x000fe200078e00ff */
[----:B------:R-:W-:Y:S01]  /*01b0*/  VIMNMX R25, PT, PT, R2, 0x10, PT ;  /* 0x0000001002197848 */ /* 0x000fe20003fe0100 */
[----:B------:R-:W-:Y:S01]  /*01c0*/  IMAD.MOV.U32 R24, RZ, RZ, 0x7f7fffff ;  /* 0x7f7fffffff187424 */ /* 0x000fe200078e00ff */
[----:B-1----:R-:W-:Y:S06]  /*01d0*/  @!P0 BRA `(.L_x_15) ;  /* 0x0000001c00288947 */ /* 0x002fec0003800000 */
[----:B------:R-:W0:Y:S01]  /*01e0*/  LDCU UR5, c[0x0][0x38c] ;  /* 0x00007180ff0577ac */ /* 0x000e220008000800 */
[C---:B------:R-:W-:Y:S01]  /*01f0*/  VIADD R16, R25.reuse, 0xffffffff ;  /* 0xffffffff19107836 */ /* 0x040fe20000000000 */
[----:B------:R-:W-:Y:S01]  /*0200*/  SHF.L.U32 R21, R25, 0x2, RZ ;  /* 0x0000000219157819 */ /* 0x000fe200000006ff */
[----:B0-----:R-:W-:Y:S02]  /*0210*/  UISETP.GT.AND UP0, UPT, UR5, URZ, UPT ;  /* 0x000000ff0500728c */ /* 0x001fe4000bf04270 */
[----:B------:R-:W-:-:S07]  /*0220*/  IMAD R26, R0, UR5, RZ ;  /* 0x00000005001a7c24 */ /* 0x000fce000f8e02ff */
[----:B------:R-:W-:Y:S05]  /*0230*/  BRA.U UP0, `(.L_x_16) ;  /* 0x0000000900647547 */ /* 0x000fea000b800000 */
[----:B------:R-:W-:-:S05]  /*0240*/  UMOV UR4, URZ ;  /* 0x000000ff00047c82 */ /* 0x000fca0008000000 */
.L_x_20:
[C---:B------:R-:W-:Y:S01]  /*0250*/  ISETP.EQ.AND P0, PT, R21.reuse, 0x4, PT ;  /* 0x000000041500780c */ /* 0x040fe20003f02270 */
[----:B------:R-:W0:Y:S01]  /*0260*/  LDCU UR5, c[0x0][0x388] ;  /* 0x00007100ff0577ac */ /* 0x000e220008000800 */
[C---:B------:R-:W-:Y:S02]  /*0270*/  ISETP.EQ.AND P1, PT, R21.reuse, 0x8, PT ;  /* 0x000000081500780c */ /* 0x040fe40003f22270 */
[C---:B------:R-:W-:Y:S01]  /*0280*/  ISETP.EQ.AND P2, PT, R21.reuse, 0xc, PT ;  /* 0x0000000c1500780c */ /* 0x040fe20003f42270 */
[----:B------:R-:W-:Y:S01]  /*0290*/  UIADD3 UR4, UPT, UPT, UR4, 0x1, URZ ;  /* 0x0000000104047890 */ /* 0x000fe2000fffe0ff */
[----:B------:R-:W-:-:S07]  /*02a0*/  ISETP.EQ.AND P3, PT, R21, 0x10, PT ;  /* 0x000000101500780c */ /* 0x000fce0003f62270 */
[----:B------:R-:W-:Y:S01]  /*02b0*/  @P0 IMAD.MOV.U32 R17, RZ, RZ, R3 ;  /* 0x000000ffff110224 */ /* 0x000fe200078e0003 */
[C---:B------:R-:W-:Y:S01]  /*02c0*/  ISETP.EQ.AND P0, PT, R21.reuse, 0x14, PT ;  /* 0x000000141500780c */ /* 0x040fe20003f02270 */
[----:B------:R-:W-:Y:S01]  /*02d0*/  @P1 IMAD.MOV.U32 R17, RZ, RZ, R4 ;  /* 0x000000ffff111224 */ /* 0x000fe200078e0004 */
[C---:B------:R-:W-:Y:S01]  /*02e0*/  ISETP.EQ.AND P1, PT, R21.reuse, 0x18, PT ;  /* 0x000000181500780c */ /* 0x040fe20003f22270 */
[----:B------:R-:W-:Y:S01]  /*02f0*/  @P2 IMAD.MOV.U32 R17, RZ, RZ, R5 ;  /* 0x000000ffff112224 */ /* 0x000fe200078e0005 */
[C---:B------:R-:W-:Y:S01]  /*0300*/  ISETP.EQ.AND P2, PT, R21.reuse, 0x1c, PT ;  /* 0x0000001c1500780c */ /* 0x040fe20003f42270 */
[----:B------:R-:W-:Y:S01]  /*0310*/  @P3 IMAD.MOV.U32 R17, RZ, RZ, R6 ;  /* 0x000000ffff113224 */ /* 0x000fe200078e0006 */
[----:B------:R-:W-:Y:S01]  /*0320*/  ISETP.EQ.AND P3, PT, R21, 0x20, PT ;  /* 0x000000201500780c */ /* 0x000fe20003f62270 */
[----:B0-----:R-:W-:-:S06]  /*0330*/  UISETP.NE.AND UP0, UPT, UR4, UR5, UPT ;  /* 0x000000050400728c */ /* 0x001fcc000bf05270 */
[----:B------:R-:W-:Y:S01]  /*0340*/  @P0 IMAD.MOV.U32 R17, RZ, RZ, R7 ;  /* 0x000000ffff110224 */ /* 0x000fe200078e0007 */
[C---:B------:R-:W-:Y:S02]  /*0350*/  ISETP.EQ.AND P0, PT, R21.reuse, 0x24, PT ;  /* 0x000000241500780c */ /* 0x040fe40003f02270 */
[----:B------:R-:W-:Y:S01]  /*0360*/  @P1 MOV R17, R8 ;  /* 0x0000000800111202 */ /* 0x000fe20000000f00 */
[----:B------:R-:W-:Y:S01]  /*0370*/  @P2 IMAD.MOV.U32 R17, RZ, RZ, R9 ;  /* 0x000000ffff112224 */ /* 0x000fe200078e0009 */
[C---:B------:R-:W-:Y:S01]  /*0380*/  ISETP.EQ.AND P1, PT, R21.reuse, 0x28, PT ;  /* 0x000000281500780c */ /* 0x040fe20003f22270 */
[----:B------:R-:W-:Y:S01]  /*0390*/  @P3 IMAD.MOV.U32 R17, RZ, RZ, R10 ;  /* 0x000000ffff113224 */ /* 0x000fe200078e000a */
[C---:B------:R-:W-:Y:S02]  /*03a0*/  ISETP.EQ.AND P2, PT, R21.reuse, 0x2c, PT ;  /* 0x0000002c1500780c */ /* 0x040fe40003f42270 */
[----:B------:R-:W-:-:S05]  /*03b0*/  ISETP.EQ.AND P3, PT, R21, 0x30, PT ;  /* 0x000000301500780c */ /* 0x000fca0003f62270 */
[----:B------:R-:W-:Y:S01]  /*03c0*/  @P0 IMAD.MOV.U32 R17, RZ, RZ, R11 ;  /* 0x000000ffff110224 */ /* 0x000fe200078e000b */
[----:B------:R-:W-:-:S03]  /*03d0*/  ISETP.EQ.AND P0, PT, R21, 0x34, PT ;  /* 0x000000341500780c */ /* 0x000fc60003f02270 */
[----:B------:R-:W-:Y:S01]  /*03e0*/  @P1 IMAD.MOV.U32 R17, RZ, RZ, R12 ;  /* 0x000000ffff111224 */ /* 0x000fe200078e000c */
[C---:B------:R-:W-:Y:S01]  /*03f0*/  ISETP.EQ.AND P1, PT, R21.reuse, 0x38, PT ;  /* 0x000000381500780c */ /* 0x040fe20003f22270 */
[----:B------:R-:W-:Y:S01]  /*0400*/  @P2 IMAD.MOV.U32 R17, RZ, RZ, R13 ;  /* 0x000000ffff112224 */ /* 0x000fe200078e000d */
[C---:B------:R-:W-:Y:S02]  /*0410*/  ISETP.EQ.AND P2, PT, R21.reuse, 0x3c, PT ;  /* 0x0000003c1500780c */ /* 0x040fe40003f42270 */
[----:B------:R-:W-:Y:S02]  /*0420*/  @P3 MOV R17, R14 ;  /* 0x0000000e00113202 */ /* 0x000fe40000000f00 */
[----:B------:R-:W-:-:S03]  /*0430*/  ISETP.EQ.AND P3, PT, R21, 0x40, PT ;  /* 0x000000401500780c */ /* 0x000fc60003f62270 */
[----:B------:R-:W-:-:S04]  /*0440*/  @P0 IMAD.MOV.U32 R17, RZ, RZ, R15 ;  /* 0x000000ffff110224 */ /* 0x000fc800078e000f */
[----:B------:R-:W-:Y:S02]  /*0450*/  @P1 IMAD.MOV.U32 R17, RZ, RZ, R22 ;  /* 0x000000ffff111224 */ /* 0x000fe400078e0016 */
[----:B------:R-:W-:-:S04]  /*0460*/  @P2 IMAD.MOV.U32 R17, RZ, RZ, R23 ;  /* 0x000000ffff112224 */ /* 0x000fc800078e0017 */
[----:B------:R-:W-:-:S05]  /*0470*/  @P3 IMAD.MOV.U32 R17, RZ, RZ, R24 ;  /* 0x000000ffff113224 */ /* 0x000fca00078e0018 */
[----:B------:R-:W-:-:S13]  /*0480*/  FSETP.GT.AND P0, PT, R17, RZ, PT ;  /* 0x000000ff1100720b */ /* 0x000fda0003f04000 */
[----:B------:R-:W-:Y:S05]  /*0490*/  @!P0 BRA `(.L_x_17) ;  /* 0x0000000400c48947 */ /* 0x000fea0003800000 */
[----:B------:R-:W-:Y:S01]  /*04a0*/  ISETP.GE.AND P0, PT, R2, 0x2, PT ;  /* 0x000000020200780c */ /* 0x000fe20003f06270 */
[----:B------:R-:W-:-:S12]  /*04b0*/  IMAD.MOV.U32 R17, RZ, RZ, R16 ;  /* 0x000000ffff117224 */ /* 0x000fd800078e0010 */
[----:B------:R-:W-:Y:S05]  /*04c0*/  @!P0 BRA `(.L_x_18) ;  /* 0x0000000400348947 */ /* 0x000fea0003800000 */
[----:B------:R-:W-:Y:S01]  /*04d0*/  MOV R17, R16 ;  /* 0x0000001000117202 */ /* 0x000fe20000000f00 */
[----:B------:R-:W-:-:S07]  /*04e0*/  IMAD.MOV.U32 R18, RZ, RZ, R25 ;  /* 0x000000ffff127224 */ /* 0x000fce00078e0019 */
.L_x_19:
[----:B------:R-:W-:-:S04]  /*04f0*/  VIADD R18, R18, 0xfffffffe ;  /* 0xfffffffe12127836 */ /* 0x000fc80000000000 */
[----:B------:R-:W-:-:S05]  /*0500*/  IMAD.SHL.U32 R18, R18, 0x4, RZ ;  /* 0x0000000412127824 */ /* 0x000fca00078e00ff */
[C---:B------:R-:W-:Y:S02]  /*0510*/  ISETP.EQ.AND P0, PT, R18.reuse, RZ, PT ;  /* 0x000000ff1200720c */ /* 0x040fe40003f02270 */
[C---:B------:R-:W-:Y:S02]  /*0520*/  ISETP.EQ.AND P1, PT, R18.reuse, 0x4, PT ;  /* 0x000000041200780c */ /* 0x040fe40003f22270 */
[C---:B------:R-:W-:Y:S02]  /*0530*/  ISETP.EQ.AND P2, PT, R18.reuse, 0x8, PT ;  /* 0x000000081200780c */ /* 0x040fe40003f42270 */
[----:B------:R-:W-:-:S07]  /*0540*/  ISETP.EQ.AND P3, PT, R18, 0xc, PT ;  /* 0x0000000c1200780c */ /* 0x000fce0003f62270 */
[----:B------:R-:W-:Y:S01]  /*0550*/  @P0 IMAD.MOV.U32 R19, RZ, RZ, R3 ;  /* 0x000000ffff130224 */ /* 0x000fe200078e0003 */
[C---:B------:R-:W-:Y:S01]  /*0560*/  ISETP.EQ.AND P0, PT, R18.reuse, 0x10, PT ;  /* 0x000000101200780c */ /* 0x040fe20003f02270 */
[----:B------:R-:W-:Y:S01]  /*0570*/  @P1 IMAD.MOV.U32 R19, RZ, RZ, R4 ;  /* 0x000000ffff131224 */ /* 0x000fe200078e0004 */
[C---:B------:R-:W-:Y:S02]  /*0580*/  ISETP.EQ.AND P1, PT, R18.reuse, 0x14, PT ;  /* 0x000000141200780c */ /* 0x040fe40003f22270 */
[----:B------:R-:W-:Y:S01]  /*0590*/  @P2 MOV R19, R5 ;  /* 0x0000000500132202 */ /* 0x000fe20000000f00 */
[----:B------:R-:W-:Y:S01]  /*05a0*/  @P3 IMAD.MOV.U32 R19, RZ, RZ, R6 ;  /* 0x000000ffff133224 */ /* 0x000fe200078e0006 */
[C---:B------:R-:W-:Y:S02]  /*05b0*/  ISETP.EQ.AND P2, PT, R18.reuse, 0x18, PT ;  /* 0x000000181200780c */ /* 0x040fe40003f42270 */
[----:B------:R-:W-:-:S05]  /*05c0*/  ISETP.EQ.AND P3, PT, R18, 0x1c, PT ;  /* 0x0000001c1200780c */ /* 0x000fca0003f62270 */
[----:B------:R-:W-:Y:S01]  /*05d0*/  @P0 IMAD.MOV.U32 R19, RZ, RZ, R7 ;  /* 0x000000ffff130224 */ /* 0x000fe200078e0007 */
[C---:B------:R-:W-:Y:S01]  /*05e0*/  ISETP.EQ.AND P0, PT, R18.reuse, 0x20, PT ;  /* 0x000000201200780c */ /* 0x040fe20003f02270 */
[----:B------:R-:W-:Y:S01]  /*05f0*/  @P1 IMAD.MOV.U32 R19, RZ, RZ, R8 ;  /* 0x000000ffff131224 */ /* 0x000fe200078e0008 */
[----:B------:R-:W-:-:S03]  /*0600*/  ISETP.EQ.AND P1, PT, R18, 0x24, PT ;  /* 0x000000241200780c */ /* 0x000fc60003f22270 */
[----:B------:R-:W-:Y:S01]  /*0610*/  @P2 IMAD.MOV.U32 R19, RZ, RZ, R9 ;  /* 0x000000ffff132224 */ /* 0x000fe200078e0009 */
[C---:B------:R-:W-:Y:S01]  /*0620*/  ISETP.EQ.AND P2, PT, R18.reuse, 0x28, PT ;  /* 0x000000281200780c */ /* 0x040fe20003f42270 */
[----:B------:R-:W-:Y:S01]  /*0630*/  @P3 IMAD.MOV.U32 R19, RZ, RZ, R10 ;  /* 0x000000ffff133224 */ /* 0x000fe200078e000a */
[----:B------:R-:W-:-:S05]  /*0640*/  ISETP.EQ.AND P3, PT, R18, 0x2c, PT ;  /* 0x0000002c1200780c */ /* 0x000fca0003f62270 */
[----:B------:R-:W-:Y:S02]  /*0650*/  @P0 MOV R19, R11 ;  /* 0x0000000b00130202 */ /* 0x000fe40000000f00 */
[C---:B------:R-:W-:Y:S01]  /*0660*/  ISETP.EQ.AND P0, PT, R18.reuse, 0x30, PT ;  /* 0x000000301200780c */ /* 0x040fe20003f02270 */
[----:B------:R-:W-:Y:S01]  /*0670*/  @P1 IMAD.MOV.U32 R19, RZ, RZ, R12 ;  /* 0x000000ffff131224 */ /* 0x000fe200078e000c */
[C---:B------:R-:W-:Y:S02]  /*0680*/  ISETP.EQ.AND P1, PT, R18.reuse, 0x34, PT ;  /* 0x000000341200780c */ /* 0x040fe40003f22270 */
[----:B------:R-:W-:Y:S01]  /*0690*/  @P2 IMAD.MOV.U32 R19, RZ, RZ, R13 ;  /* 0x000000ffff132224 */ /* 0x000fe200078e000d */
[C---:B------:R-:W-:Y:S01]  /*06a0*/  ISETP.EQ.AND P2, PT, R18.reuse, 0x38, PT ;  /* 0x000000381200780c */ /* 0x040fe20003f42270 */
[----:B------:R-:W-:Y:S01]  /*06b0*/  @P3 IMAD.MOV.U32 R19, RZ, RZ, R14 ;  /* 0x000000ffff133224 */ /* 0x000fe200078e000e */
[----:B------:R-:W-:-:S06]  /*06c0*/  ISETP.EQ.AND P3, PT, R18, 0x3c, PT ;  /* 0x0000003c1200780c */ /* 0x000fcc0003f62270 */
[----:B------:R-:W-:Y:S02]  /*06d0*/  @P0 IMAD.MOV.U32 R19, RZ, RZ, R15 ;  /* 0x000000ffff130224 */ /* 0x000fe400078e000f */
[----:B------:R-:W-:-:S03]  /*06e0*/  @P1 IMAD.MOV.U32 R19, RZ, RZ, R22 ;  /* 0x000000ffff131224 */ /* 0x000fc600078e0016 */
[----:B------:R-:W-:Y:S02]  /*06f0*/  @P2 MOV R19, R23 ;  /* 0x0000001700132202 */ /* 0x000fe40000000f00 */
[----:B------:R-:W-:-:S05]  /*0700*/  @P3 IMAD.MOV.U32 R19, RZ, RZ, R24 ;  /* 0x000000ffff133224 */ /* 0x000fca00078e0018 */
[----:B------:R-:W-:-:S13]  /*0710*/  FSETP.GT.AND P0, PT, R19, RZ, PT ;  /* 0x000000ff1300720b */ /* 0x000fda0003f04000 */
[----:B------:R-:W-:Y:S05]  /*0720*/  @!P0 BRA `(.L_x_18) ;  /* 0x00000000009c8947 */ /* 0x000fea0003800000 */
[C---:B------:R-:W-:Y:S02]  /*0730*/  IMAD.SHL.U32 R18, R17.reuse, 0x4, RZ ;  /* 0x0000000411127824 */ /* 0x040fe400078e00ff */
[----:B------:R-:W-:-:S03]  /*0740*/  VIADD R20, R17, 0xffffffff ;  /* 0xffffffff11147836 */ /* 0x000fc60000000000 */
[C---:B------:R-:W-:Y:S02]  /*0750*/  ISETP.EQ.AND P1, PT, R18.reuse, 0x8, PT ;  /* 0x000000081200780c */ /* 0x040fe40003f22270 */
[C---:B------:R-:W-:Y:S02]  /*0760*/  ISETP.EQ.AND P3, PT, R18.reuse, RZ, PT ;  /* 0x000000ff1200720c */ /* 0x040fe40003f62270 */
[C---:B------:R-:W-:Y:S02]  /*0770*/  ISETP.EQ.AND P2, PT, R18.reuse, 0x4, PT ;  /* 0x000000041200780c */ /* 0x040fe40003f42270 */
[C---:B------:R-:W-:Y:S02]  /*0780*/  ISETP.EQ.AND P0, PT, R18.reuse, 0xc, PT ;  /* 0x0000000c1200780c */ /* 0x040fe40003f02270 */
[C---:B------:R-:W-:Y:S02]  /*0790*/  ISETP.EQ.AND P4, PT, R18.reuse, 0x10, PT ;  /* 0x000000101200780c */ /* 0x040fe40003f82270 */
[----:B------:R-:W-:-:S02]  /*07a0*/  ISETP.EQ.AND P6, PT, R18, 0x14, PT ;  /* 0x000000141200780c */ /* 0x000fc40003fc2270 */
[C---:B------:R-:W-:Y:S01]  /*07b0*/  ISETP.EQ.AND P5, PT, R18.reuse, 0x18, PT ;  /* 0x000000181200780c */ /* 0x040fe20003fa2270 */
[--C-:B------:R-:W-:Y:S01]  /*07c0*/  @P1 IMAD.MOV.U32 R5, RZ, RZ, R19.reuse ;  /* 0x000000ffff051224 */ /* 0x100fe200078e0013 */
[C---:B------:R-:W-:Y:S01]  /*07d0*/  ISETP.EQ.AND P1, PT, R18.reuse, 0x24, PT ;  /* 0x000000241200780c */ /* 0x040fe20003f22270 */
[--C-:B------:R-:W-:Y:S01]  /*07e0*/  @P3 IMAD.MOV.U32 R3, RZ, RZ, R19.reuse ;  /* 0x000000ffff033224 */ /* 0x100fe200078e0013 */
[C---:B------:R-:W-:Y:S01]  /*07f0*/  ISETP.EQ.AND P3, PT, R18.reuse, 0x1c, PT ;  /* 0x0000001c1200780c */ /* 0x040fe20003f62270 */
[--C-:B------:R-:W-:Y:S01]  /*0800*/  @P2 IMAD.MOV.U32 R4, RZ, RZ, R19.reuse ;  /* 0x000000ffff042224 */ /* 0x100fe200078e0013 */
[C---:B------:R-:W-:Y:S02]  /*0810*/  ISETP.EQ.AND P2, PT, R18.reuse, 0x20, PT ;  /* 0x000000201200780c */ /* 0x040fe40003f42270 */
[----:B------:R-:W-:Y:S01]  /*0820*/  @P0 MOV R6, R19 ;  /* 0x0000001300060202 */ /* 0x000fe20000000f00 */
[--C-:B------:R-:W-:Y:S01]  /*0830*/  @P4 IMAD.MOV.U32 R7, RZ, RZ, R19.reuse ;  /* 0x000000ffff074224 */ /* 0x100fe200078e0013 */
[C---:B------:R-:W-:Y:S01]  /*0840*/  ISETP.EQ.AND P0, PT, R18.reuse, 0x28, PT ;  /* 0x000000281200780c */ /* 0x040fe20003f02270 */
[--C-:B------:R-:W-:Y:S01]  /*0850*/  @P6 IMAD.MOV.U32 R8, RZ, RZ, R19.reuse ;  /* 0x000000ffff086224 */ /* 0x100fe200078e0013 */
[C---:B------:R-:W-:Y:S01]  /*0860*/  ISETP.EQ.AND P4, PT, R18.reuse, 0x2c, PT ;  /* 0x0000002c1200780c */ /* 0x040fe20003f82270 */
[----:B------:R-:W-:Y:S01]  /*0870*/  @P5 IMAD.MOV.U32 R9, RZ, RZ, R19 ;  /* 0x000000ffff095224 */ /* 0x000fe200078e0013 */
[----:B------:R-:W-:-:S02]  /*0880*/  ISETP.EQ.AND P6, PT, R18, 0x30, PT ;  /* 0x000000301200780c */ /* 0x000fc40003fc2270 */
[----:B------:R-:W-:Y:S01]  /*0890*/  @P1 MOV R12, R19 ;  /* 0x00000013000c1202 */ /* 0x000fe20000000f00 */
[--C-:B------:R-:W-:Y:S01]  /*08a0*/  @P3 IMAD.MOV.U32 R10, RZ, RZ, R19.reuse ;  /* 0x000000ffff0a3224 */ /* 0x100fe200078e0013 */
[----:B------:R-:W-:Y:S01]  /*08b0*/  ISETP.GT.AND P1, PT, R17, 0x1, PT ;  /* 0x000000011100780c */ /* 0x000fe20003f24270 */
[--C-:B------:R-:W-:Y:S01]  /*08c0*/  @P2 IMAD.MOV.U32 R11, RZ, RZ, R19.reuse ;  /* 0x000000ffff0b2224 */ /* 0x100fe200078e0013 */
[C---:B------:R-:W-:Y:S02]  /*08d0*/  ISETP.EQ.AND P5, PT, R18.reuse, 0x34, PT ;  /* 0x000000341200780c */ /* 0x040fe40003fa2270 */
[C---:B------:R-:W-:Y:S01]  /*08e0*/  ISETP.EQ.AND P3, PT, R18.reuse, 0x38, PT ;  /* 0x000000381200780c */ /* 0x040fe20003f62270 */
[----:B------:R-:W-:Y:S01]  /*08f0*/  @P0 IMAD.MOV.U32 R13, RZ, RZ, R19 ;  /* 0x000000ffff0d0224 */ /* 0x000fe200078e0013 */
[----:B------:R-:W-:Y:S01]  /*0900*/  ISETP.EQ.AND P2, PT, R18, 0x3c, PT ;  /* 0x0000003c1200780c */ /* 0x000fe20003f42270 */
[----:B------:R-:W-:Y:S02]  /*0910*/  IMAD.MOV.U32 R18, RZ, RZ, R17 ;  /* 0x000000ffff127224 */ /* 0x000fe400078e0011 */
[----:B------:R-:W-:-:S02]  /*0920*/  @P4 IMAD.MOV.U32 R14, RZ, RZ, R19 ;  /* 0x000000ffff0e4224 */ /* 0x000fc400078e0013 */
[--C-:B------:R-:W-:Y:S02]  /*0930*/  @P6 IMAD.MOV.U32 R15, RZ, RZ, R19.reuse ;  /* 0x000000ffff0f6224 */ /* 0x100fe400078e0013 */
[----:B------:R-:W-:Y:S02]  /*0940*/  IMAD.MOV.U32 R17, RZ, RZ, R20 ;  /* 0x000000ffff117224 */ /* 0x000fe400078e0014 */
[--C-:B------:R-:W-:Y:S02]  /*0950*/  @P5 IMAD.MOV.U32 R22, RZ, RZ, R19.reuse ;  /* 0x000000ffff165224 */ /* 0x100fe400078e0013 */
[----:B------:R-:W-:Y:S02]  /*0960*/  @P3 MOV R23, R19 ;  /* 0x0000001300173202 */ /* 0x000fe40000000f00 */
[----:B------:R-:W-:Y:S01]  /*0970*/  @P2 IMAD.MOV.U32 R24, RZ, RZ, R19 ;  /* 0x000000ffff182224 */ /* 0x000fe200078e0013 */
[----:B------:R-:W-:Y:S06]  /*0980*/  @P1 BRA `(.L_x_19) ;  /* 0xfffffff800d81947 */ /* 0x000fec000383ffff */
[----:B------:R-:W-:-:S07]  /*0990*/  IMAD.MOV.U32 R17, RZ, RZ, R20 ;  /* 0x000000ffff117224 */ /* 0x000fce00078e0014 */
.L_x_18:
[----:B------:R-:W-:-:S05]  /*09a0*/  IMAD.SHL.U32 R17, R17, 0x4, RZ ;  /* 0x0000000411117824 */ /* 0x000fca00078e00ff */
[C---:B------:R-:W-:Y:S02]  /*09b0*/  ISETP.EQ.AND P2, PT, R17.reuse, RZ, PT ;  /* 0x000000ff1100720c */ /* 0x040fe40003f42270 */
[C---:B------:R-:W-:Y:S02]  /*09c0*/  ISETP.EQ.AND P1, PT, R17.reuse, 0x4, PT ;  /* 0x000000041100780c */ /* 0x040fe40003f22270 */
[C---:B------:R-:W-:Y:S02]  /*09d0*/  ISETP.EQ.AND P0, PT, R17.reuse, 0x8, PT ;  /* 0x000000081100780c */ /* 0x040fe40003f02270 */
[C---:B------:R-:W-:Y:S02]  /*09e0*/  ISETP.EQ.AND P4, PT, R17.reuse, 0xc, PT ;  /* 0x0000000c1100780c */ /* 0x040fe40003f82270 */
[C---:B------:R-:W-:Y:S02]  /*09f0*/  ISETP.EQ.AND P6, PT, R17.reuse, 0x10, PT ;  /* 0x000000101100780c */ /* 0x040fe40003fc2270 */
[----:B------:R-:W-:-:S02]  /*0a00*/  ISETP.EQ.AND P5, PT, R17, 0x14, PT ;  /* 0x000000141100780c */ /* 0x000fc40003fa2270 */
[C---:B------:R-:W-:Y:S02]  /*0a10*/  ISETP.EQ.AND P3, PT, R17.reuse, 0x18, PT ;  /* 0x000000181100780c */ /* 0x040fe40003f62270 */
[----:B------:R-:W-:Y:S01]  /*0a20*/  @P2 MOV R3, RZ ;  /* 0x000000ff00032202 */ /* 0x000fe20000000f00 */
[----:B------:R-:W-:Y:S01]  /*0a30*/  @P1 IMAD.MOV.U32 R4, RZ, RZ, RZ ;  /* 0x000000ffff041224 */ /* 0x000fe200078e00ff */
[C---:B------:R-:W-:Y:S01]  /*0a40*/  ISETP.EQ.AND P2, PT, R17.reuse, 0x1c, PT ;  /* 0x0000001c1100780c */ /* 0x040fe20003f42270 */
[----:B------:R-:W-:Y:S01]  /*0a50*/  @P0 IMAD.MOV.U32 R5, RZ, RZ, RZ ;  /* 0x000000ffff050224 */ /* 0x000fe200078e00ff */
[C---:B------:R-:W-:Y:S01]  /*0a60*/  ISETP.EQ.AND P1, PT, R17.reuse, 0x20, PT ;  /* 0x000000201100780c */ /* 0x040fe20003f22270 */
[----:B------:R-:W-:Y:S01]  /*0a70*/  @P4 IMAD.MOV.U32 R6, RZ, RZ, RZ ;  /* 0x000000ffff064224 */ /* 0x000fe200078e00ff */
[C---:B------:R-:W-:Y:S01]  /*0a80*/  ISETP.EQ.AND P0, PT, R17.reuse, 0x24, PT ;  /* 0x000000241100780c */ /* 0x040fe20003f02270 */
[----:B------:R-:W-:Y:S01]  /*0a90*/  @P6 IMAD.MOV.U32 R7, RZ, RZ, RZ ;  /* 0x000000ffff076224 */ /* 0x000fe200078e00ff */
[C---:B------:R-:W-:Y:S01]  /*0aa0*/  ISETP.EQ.AND P4, PT, R17.reuse, 0x28, PT ;  /* 0x000000281100780c */ /* 0x040fe20003f82270 */
[----:B------:R-:W-:Y:S01]  /*0ab0*/  @P5 IMAD.MOV.U32 R8, RZ, RZ, RZ ;  /* 0x000000ffff085224 */ /* 0x000fe200078e00ff */
[----:B------:R-:W-:-:S02]  /*0ac0*/  ISETP.EQ.AND P6, PT, R17, 0x2c, PT ;  /* 0x0000002c1100780c */ /* 0x000fc40003fc2270 */
[----:B------:R-:W-:Y:S02]  /*0ad0*/  @P3 MOV R9, RZ ;  /* 0x000000ff00093202 */ /* 0x000fe40000000f00 */
[C---:B------:R-:W-:Y:S01]  /*0ae0*/  ISETP.EQ.AND P5, PT, R17.reuse, 0x30, PT ;  /* 0x000000301100780c */ /* 0x040fe20003fa2270 */
[----:B------:R-:W-:Y:S01]  /*0af0*/  @P2 IMAD.MOV.U32 R10, RZ, RZ, RZ ;  /* 0x000000ffff0a2224 */ /* 0x000fe200078e00ff */
[C---:B------:R-:W-:Y:S01]  /*0b00*/  ISETP.EQ.AND P3, PT, R17.reuse, 0x34, PT ;  /* 0x000000341100780c */ /* 0x040fe20003f62270 */
[----:B------:R-:W-:Y:S01]  /*0b10*/  @P1 IMAD.MOV.U32 R11, RZ, RZ, RZ ;  /* 0x000000ffff0b1224 */ /* 0x000fe200078e00ff */
[C---:B------:R-:W-:Y:S01]  /*0b20*/  ISETP.EQ.AND P2, PT, R17.reuse, 0x38, PT ;  /* 0x000000381100780c */ /* 0x040fe20003f42270 */
[----:B------:R-:W-:Y:S01]  /*0b30*/  @P0 IMAD.MOV.U32 R12, RZ, RZ, RZ ;  /* 0x000000ffff0c0224 */ /* 0x000fe200078e00ff */
[----:B------:R-:W-:Y:S01]  /*0b40*/  ISETP.EQ.AND P1, PT, R17, 0x3c, PT ;  /* 0x0000003c1100780c */ /* 0x000fe20003f22270 */
[----:B------:R-:W-:Y:S02]  /*0b50*/  @P4 IMAD.MOV.U32 R13, RZ, RZ, RZ ;  /* 0x000000ffff0d4224 */ /* 0x000fe400078e00ff */
[----:B------:R-:W-:-:S04]  /*0b60*/  @P6 IMAD.MOV.U32 R14, RZ, RZ, RZ ;  /* 0x000000ffff0e6224 */ /* 0x000fc800078e00ff */
[----:B------:R-:W-:Y:S02]  /*0b70*/  @P5 MOV R15, RZ ;  /* 0x000000ff000f5202 */ /* 0x000fe40000000f00 */
[----:B------:R-:W-:Y:S02]  /*0b80*/  @P3 IMAD.MOV.U32 R22, RZ, RZ, RZ ;  /* 0x000000ffff163224 */ /* 0x000fe400078e00ff */
[----:B------:R-:W-:Y:S02]  /*0b90*/  @P2 IMAD.MOV.U32 R23, RZ, RZ, RZ ;  /* 0x000000ffff172224 */ /* 0x000fe400078e00ff */
[----:B------:R-:W-:-:S07]  /*0ba0*/  @P1 IMAD.MOV.U32 R24, RZ, RZ, RZ ;  /* 0x000000ffff181224 */ /* 0x000fce00078e00ff */
.L_x_17:
[----:B------:R-:W-:Y:S05]  /*0bb0*/  BRA.U UP0, `(.L_x_20) ;  /* 0xfffffff500a47547 */ /* 0x000fea000b83ffff */
[----:B------:R-:W-:Y:S05]  /*0bc0*/  BRA `(.L_x_15) ;  /* 0x0000001000ac7947 */ /* 0x000fea0003800000 */
.L_x_16:
[----:B------:R-:W-:Y:S01]  /*0bd0*/  ULOP3.LUT UR5, UR5, 0x7ffffff8, URZ, 0xc0, !UPT ;  /* 0x7ffffff805057892 */ /* 0x000fe2000f8ec0ff */
[----:B------:R-:W-:-:S11]  /*0be0*/  UMOV UR4, URZ ;  /* 0x000000ff00047c82 */ /* 0x000fd60008000000 */
.L_x_31:
[----:B------:R-:W0:Y:S01]  /*0bf0*/  LDCU UR6, c[0x0][0x38c] ;  /* 0x00007180ff0677ac */ /* 0x000e220008000800 */
[----:B------:R-:W-:Y:S02]  /*0c00*/  IMAD.MOV.U32 R28, RZ, RZ, RZ ;  /* 0x000000ffff1c7224 */ /* 0x000fe400078e00ff */
[----:B------:R-:W-:Y:S01]  /*0c10*/  IMAD.MOV.U32 R27, RZ, RZ, RZ ;  /* 0x000000ffff1b7224 */ /* 0x000fe200078e00ff */
[----:B0-----:R-:W-:Y:S02]  /*0c20*/  UISETP.GE.U32.AND UP0, UPT, UR6, 0x8, UPT ;  /* 0x000000080600788c */ /* 0x001fe4000bf06070 */
[----:B------:R-:W-:-:S07]  /*0c30*/  UIMAD UR12, UR4, UR6, URZ ;  /* 0x00000006040c72a4 */ /* 0x000fce000f8e02ff */
[----:B------:R-:W-:Y:S05]  /*0c40*/  BRA.U !UP0, `(.L_x_21) ;  /* 0x0000000108d87547 */ /* 0x000fea000b800000 */
[----:B------:R-:W0:Y:S01]  /*0c50*/  LDCU.64 UR6, c[0x0][0x380] ;  /* 0x00007000ff0677ac */ /* 0x000e220008000a00 */
[----:B------:R-:W-:Y:S01]  /*0c60*/  SHF.R.S32.HI R19, RZ, 0x1f, R26 ;  /* 0x0000001fff137819 */ /* 0x000fe2000001141a */
[----:B------:R-:W-:Y:S01]  /*0c70*/  HFMA2 R28, -RZ, RZ, 0, 0 ;  /* 0x00000000ff1c7431 */ /* 0x000fe200000001ff */
[----:B------:R-:W1:Y:S01]  /*0c80*/  LDCU.64 UR10, c[0x0][0x380] ;  /* 0x00007000ff0a77ac */ /* 0x000e620008000a00 */
[----:B0-----:R-:W-:Y:S01]  /*0c90*/  UIMAD.WIDE.U32 UR6, UR12, 0x4, UR6 ;  /* 0x000000040c0678a5 */ /* 0x001fe2000f8e0006 */
[----:B-1----:R-:W-:-:S03]  /*0ca0*/  LEA R18, P0, R26, UR10, 0x2 ;  /* 0x0000000a1a127c11 */ /* 0x002fc6000f8010ff */
[----:B------:R-:W-:Y:S01]  /*0cb0*/  UIADD3 UR10, UP0, UPT, UR6, 0x10, URZ ;  /* 0x00000010060a7890 */ /* 0x000fe2000ff1e0ff */
[----:B------:R-:W-:-:S03]  /*0cc0*/  LEA.HI.X R19, R26, UR11, R19, 0x2, P0 ;  /* 0x0000000b1a137c11 */ /* 0x000fc600080f1413 */
[----:B------:R-:W-:Y:S01]  /*0cd0*/  UIADD3.X UR6, UPT, UPT, URZ, UR7, URZ, UP0, !UPT ;  /* 0x00000007ff067290 */ /* 0x000fe200087fe4ff */
[----:B------:R-:W-:Y:S01]  /*0ce0*/  IADD3 R18, P0, PT, R18, 0x10, RZ ;  /* 0x0000001012127810 */ /* 0x000fe20007f1e0ff */
[----:B------:R-:W-:Y:S01]  /*0cf0*/  IMAD.U32 R16, RZ, RZ, UR10 ;  /* 0x0000000aff107e24 */ /* 0x000fe2000f8e00ff */
[----:B------:R-:W-:-:S03]  /*0d00*/  UIADD3 UR7, UPT, UPT, -UR5, URZ, URZ ;  /* 0x000000ff05077290 */ /* 0x000fc6000fffe1ff */
[----:B------:R-:W-:Y:S02]  /*0d10*/  IMAD.X R19, RZ, RZ, R19, P0 ;  /* 0x000000ffff137224 */ /* 0x000fe400000e0613 */
[----:B------:R-:W-:-:S07]  /*0d20*/  IMAD.U32 R17, RZ, RZ, UR6 ;  /* 0x00000006ff117e24 */ /* 0x000fce000f8e00ff */
.L_x_22:
        /* <DEDUP_REMOVED lines=8> */
[----:B--2---:R-:W-:-:S03]  /*0db0*/  FADD R29, R29, -R32 ;  /* 0x800000201d1d7221 */ /* 0x004fc60000000000 */
[----:B------:R-:W2:Y:S01]  /*0dc0*/  LDG.E.CONSTANT R32, desc[UR8][R18.64+0x4] ;  /* 0x0000040812207981 */ /* 0x000ea2000c1e9900 */
[----:B------:R-:W-:-:S03]  /*0dd0*/  FFMA R31, R29, R29, R28 ;  /* 0x0000001d1d1f7223 */ /* 0x000fc6000000001c */
[----:B------:R-:W2:Y:S01]  /*0de0*/  LDG.E.CONSTANT R28, desc[UR8][R18.64] ;  /* 0x00000008121c7981 */ /* 0x000ea2000c1e9900 */
[----:B---3--:R-:W-:-:S03]  /*0df0*/  FADD R34, R33, -R34 ;  /* 0x8000002221227221 */ /* 0x008fc60000000000 */
[----:B------:R-:W2:Y:S01]  /*0e00*/  LDG.E.CONSTANT R29, desc[UR8][R16.64] ;  /* 0x00000008101d7981 */ /* 0x000ea2000c1e9900 */
[----:B------:R-:W-:-:S03]  /*0e10*/  FFMA R34, R34, R34, R31 ;  /* 0x0000002222227223 */ /* 0x000fc6000000001f */
[----:B------:R-:W3:Y:S01]  /*0e20*/  LDG.E.CONSTANT R31, desc[UR8][R16.64+0x4] ;  /* 0x00000408101f7981 */ /* 0x000ee2000c1e9900 */
[----:B----4-:R-:W-:-:S03]  /*0e30*/  FADD R33, R27, -R30 ;  /* 0x8000001e1b217221 */ /* 0x010fc60000000000 */
[----:B------:R-:W4:Y:S01]  /*0e40*/  LDG.E.CONSTANT R30, desc[UR8][R18.64+0x8] ;  /* 0x00000808121e7981 */ /* 0x000f22000c1e9900 */
[----:B------:R-:W-:-:S03]  /*0e50*/  FFMA R34, R33, R33, R34 ;  /* 0x0000002121227223 */ /* 0x000fc60000000022 */
[----:B------:R-:W4:Y:S01]  /*0e60*/  LDG.E.CONSTANT R27, desc[UR8][R16.64+0x8] ;  /* 0x00000808101b7981 */ /* 0x000f22000c1e9900 */
[----:B-----5:R-:W-:-:S03]  /*0e70*/  FADD R33, R21, -R20 ;  /* 0x8000001415217221 */ /* 0x020fc60000000000 */
[----:B------:R0:W5:Y:S04]  /*0e80*/  LDG.E.CONSTANT R20, desc[UR8][R18.64+0xc] ;  /* 0x00000c0812147981 */ /* 0x000168000c1e9900 */
[----:B------:R1:W5:Y:S01]  /*0e90*/  LDG.E.CONSTANT R21, desc[UR8][R16.64+0xc] ;  /* 0x00000c0810157981 */ /* 0x000362000c1e9900 */
[----:B------:R-:W-:Y:S01]  /*0ea0*/  FFMA R34, R33, R33, R34 ;  /* 0x0000002121227223 */ /* 0x000fe20000000022 */
[----:B------:R-:W-:-:S04]  /*0eb0*/  UIADD3 UR7, UPT, UPT, UR7, 0x8, URZ ;  /* 0x0000000807077890 */ /* 0x000fc8000fffe0ff */
[----:B------:R-:W-:Y:S01]  /*0ec0*/  UISETP.NE.AND UP0, UPT, UR7, URZ, UPT ;  /* 0x000000ff0700728c */ /* 0x000fe2000bf05270 */
        /* <DEDUP_REMOVED lines=12> */
[----:B------:R-:W-:Y:S06]  /*0f90*/  BRA.U UP0, `(.L_x_22) ;  /* 0xfffffffd00647547 */ /* 0x000fec000b83ffff */
[----:B------:R-:W-:-:S07]  /*0fa0*/  MOV R27, UR5 ;  /* 0x00000005001b7c02 */ /* 0x000fce0008000f00 */
.L_x_21:
[----:B------:R-:W0:Y:S02]  /*0fb0*/  LDCU UR6, c[0x0][0x38c] ;  /* 0x00007180ff0677ac */ /* 0x000e240008000800 */
[----:B0-----:R-:W-:-:S04]  /*0fc0*/  ULOP3.LUT UR6, UR6, 0x7, URZ, 0xc0, !UPT ;  /* 0x0000000706067892 */ /* 0x001fc8000f8ec0ff */
[----:B------:R-:W-:-:S09]  /*0fd0*/  UISETP.NE.AND UP0, UPT, UR6, URZ, UPT ;  /* 0x000000ff0600728c */ /* 0x000fd2000bf05270 */
[----:B------:R-:W-:Y:S05]  /*0fe0*/  BRA.U !UP0, `(.L_x_23) ;  /* 0x0000000508387547 */ /* 0x000fea000b800000 */
[----:B------:R-:W0:Y:S01]  /*0ff0*/  LDCU UR7, c[0x0][0x38c] ;  /* 0x00007180ff0777ac */ /* 0x000e220008000800 */
[----:B------:R-:W-:-:S04]  /*1000*/  UIADD3 UR6, UPT, UPT, UR6, -0x1, URZ ;  /* 0xffffffff06067890 */ /* 0x000fc8000fffe0ff */
[----:B------:R-:W-:Y:S02]  /*1010*/  UISETP.GE.U32.AND UP0, UPT, UR6, 0x3, UPT ;  /* 0x000000030600788c */ /* 0x000fe4000bf06070 */
[----:B0-----:R-:W-:-:S04]  /*1020*/  ULOP3.LUT UR7, UR7, 0x3, URZ, 0xc0, !UPT ;  /* 0x0000000307077892 */ /* 0x001fc8000f8ec0ff */
[----:B------:R-:W-:-:S03]  /*1030*/  UISETP.NE.AND UP1, UPT, UR7, URZ, UPT ;  /* 0x000000ff0700728c */ /* 0x000fc6000bf25270 */
[----:B------:R-:W-:Y:S08]  /*1040*/  BRA.U !UP0, `(.L_x_24) ;  /* 0x0000000108787547 */ /* 0x000ff0000b800000 */
[----:B------:R-:W0:Y:S01]  /*1050*/  LDC.64 R16, c[0x0][0x380] ;  /* 0x0000e000ff107b82 */ /* 0x000e220000000a00 */
[----:B------:R-:W-:Y:S01]  /*1060*/  SHF.R.S32.HI R32, RZ, 0x1f, R26 ;  /* 0x0000001fff207819 */ /* 0x000fe2000001141a */
[C---:B------:R-:W-:Y:S01]  /*1070*/  VIADD R21, R27.reuse, UR12 ;  /* 0x0000000c1b157c36 */ /* 0x040fe20008000000 */
[----:B------:R-:W-:Y:S02]  /*1080*/  IADD3 R31, P0, PT, R26, R27, RZ ;  /* 0x0000001b1a1f7210 */ /* 0x000fe40007f1e0ff */
[----:B------:R-:W-:-:S03]  /*1090*/  IADD3 R29, P1, PT, R27, UR12, RZ ;  /* 0x0000000c1b1d7c10 */ /* 0x000fc6000ff3e0ff */
[----:B------:R-:W1:Y:S01]  /*10a0*/  LDC.64 R18, c[0x0][0x380] ;  /* 0x0000e000ff127b82 */ /* 0x000e620000000a00 */
[----:B------:R-:W-:Y:S02]  /*10b0*/  IMAD.X R32, RZ, RZ, R32, P0 ;  /* 0x000000ffff207224 */ /* 0x000fe400000e0620 */
[----:B------:R-:W-:Y:S01]  /*10c0*/  IMAD.X R30, RZ, RZ, RZ, P1 ;  /* 0x000000ffff1e7224 */ /* 0x000fe200008e06ff */
[----:B0-----:R-:W-:Y:S01]  /*10d0*/  LEA R20, P0, R31, R16, 0x2 ;  /* 0x000000101f147211 */ /* 0x001fe200078010ff */
[----:B-1----:R-:W-:-:S03]  /*10e0*/  IMAD.WIDE.U32 R18, R21, 0x4, R18 ;  /* 0x0000000415127825 */ /* 0x002fc600078e0012 */
[-C--:B------:R-:W-:Y:S02]  /*10f0*/  LEA.HI.X R21, R31, R17.reuse, R32, 0x2, P0 ;  /* 0x000000111f157211 */ /* 0x080fe400000f1420 */
[C---:B------:R-:W-:Y:S01]  /*1100*/  LEA R16, P0, R29.reuse, R16, 0x2 ;  /* 0x000000101d107211 */ /* 0x040fe200078010ff */
[----:B------:R-:W2:Y:S03]  /*1110*/  LDG.E.CONSTANT R18, desc[UR8][R18.64] ;  /* 0x0000000812127981 */ /* 0x000ea6000c1e9900 */
[----:B------:R-:W-:Y:S01]  /*1120*/  LEA.HI.X R17, R29, R17, R30, 0x2, P0 ;  /* 0x000000111d117211 */ /* 0x000fe200000f141e */
        /* <DEDUP_REMOVED lines=16> */
.L_x_24:
[----:B------:R-:W-:Y:S05]  /*1230*/  BRA.U !UP1, `(.L_x_23) ;  /* 0x0000000109a47547 */ /* 0x000fea000b800000 */
[----:B------:R-:W0:Y:S01]  /*1240*/  LDCU UR6, c[0x0][0x38c] ;  /* 0x00007180ff0677ac */ /* 0x000e220008000800 */
[----:B------:R-:W-:Y:S02]  /*1250*/  UISETP.NE.AND UP0, UPT, UR7, 0x1, UPT ;  /* 0x000000010700788c */ /* 0x000fe4000bf05270 */
[----:B0-----:R-:W-:-:S04]  /*1260*/  ULOP3.LUT UR6, UR6, 0x1, URZ, 0xc0, !UPT ;  /* 0x0000000106067892 */ /* 0x001fc8000f8ec0ff */
[----:B------:R-:W-:-:S03]  /*1270*/  UISETP.NE.U32.AND UP1, UPT, UR6, 0x1, UPT ;  /* 0x000000010600788c */ /* 0x000fc6000bf25070 */
[----:B------:R-:W-:Y:S08]  /*1280*/  BRA.U !UP0, `(.L_x_25) ;  /* 0x0000000108587547 */ /* 0x000ff0000b800000 */
[----:B------:R-:W0:Y:S01]  /*1290*/  LDC.64 R16, c[0x0][0x380] ;  /* 0x0000e000ff107b82 */ /* 0x000e220000000a00 */
[----:B------:R-:W-:Y:S01]  /*12a0*/  SHF.R.S32.HI R30, RZ, 0x1f, R26 ;  /* 0x0000001fff1e7819 */ /* 0x000fe2000001141a */
[C---:B------:R-:W-:Y:S01]  /*12b0*/  VIADD R31, R27.reuse, UR12 ;  /* 0x0000000c1b1f7c36 */ /* 0x040fe20008000000 */
[----:B------:R-:W-:Y:S02]  /*12c0*/  IADD3 R19, P0, PT, R26, R27, RZ ;  /* 0x0000001b1a137210 */ /* 0x000fe40007f1e0ff */
[----:B------:R-:W-:Y:S02]  /*12d0*/  IADD3 R29, P1, PT, R27, UR12, RZ ;  /* 0x0000000c1b1d7c10 */ /* 0x000fe4000ff3e0ff */
[----:B------:R-:W-:Y:S01]  /*12e0*/  IADD3.X R30, PT, PT, RZ, R30, RZ, P0, !PT ;  /* 0x0000001eff1e7210 */ /* 0x000fe200007fe4ff */
[----:B------:R-:W1:Y:S02]  /*12f0*/  LDC.64 R20, c[0x0][0x380] ;  /* 0x0000e000ff147b82 */ /* 0x000e640000000a00 */
[----:B------:R-:W-:Y:S01]  /*1300*/  IMAD.X R32, RZ, RZ, RZ, P1 ;  /* 0x000000ffff207224 */ /* 0x000fe200008e06ff */
[----:B0-----:R-:W-:-:S02]  /*1310*/  LEA R18, P0, R19, R16, 0x2 ;  /* 0x0000001013127211 */ /* 0x001fc400078010ff */
[----:B------:R-:W-:Y:S02]  /*1320*/  LEA R16, P2, R29, R16, 0x2 ;  /* 0x000000101d107211 */ /* 0x000fe400078410ff */
[-C--:B------:R-:W-:Y:S02]  /*1330*/  LEA.HI.X R19, R19, R17.reuse, R30, 0x2, P0 ;  /* 0x0000001113137211 */ /* 0x080fe400000f141e */
[----:B------:R-:W-:Y:S01]  /*1340*/  LEA.HI.X R17, R29, R17, R32, 0x2, P2 ;  /* 0x000000111d117211 */ /* 0x000fe200010f1420 */
[----:B-1----:R-:W-:Y:S02]  /*1350*/  IMAD.WIDE.U32 R20, R31, 0x4, R20 ;  /* 0x000000041f147825 */ /* 0x002fe400078e0014 */
[----:B------:R-:W2:Y:S04]  /*1360*/  LDG.E.CONSTANT R29, desc[UR8][R18.64] ;  /* 0x00000008121d7981 */ /* 0x000ea8000c1e9900 */
[----:B------:R-:W3:Y:S04]  /*1370*/  LDG.E.CONSTANT R17, desc[UR8][R16.64+0x4] ;  /* 0x0000040810117981 */ /* 0x000ee8000c1e9900 */
[----:B------:R-:W2:Y:S04]  /*1380*/  LDG.E.CONSTANT R20, desc[UR8][R20.64] ;  /* 0x0000000814147981 */ /* 0x000ea8000c1e9900 */
[----:B------:R-:W3:Y:S01]  /*1390*/  LDG.E.CONSTANT R30, desc[UR8][R18.64+0x4] ;  /* 0x00000408121e7981 */ /* 0x000ee2000c1e9900 */
[----:B------:R-:W-:-:S02]  /*13a0*/  VIADD R27, R27, 0x2 ;  /* 0x000000021b1b7836 */ /* 0x000fc40000000000 */
[----:B--2---:R-:W-:Y:S01]  /*13b0*/  FADD R29, R29, -R20 ;  /* 0x800000141d1d7221 */ /* 0x004fe20000000000 */
[----:B---3--:R-:W-:-:S03]  /*13c0*/  FADD R31, R30, -R17 ;  /* 0x800000111e1f7221 */ /* 0x008fc60000000000 */
[----:B------:R-:W-:-:S04]  /*13d0*/  FFMA R28, R29, R29, R28 ;  /* 0x0000001d1d1c7223 */ /* 0x000fc8000000001c */
[----:B------:R-:W-:-:S07]  /*13e0*/  FFMA R28, R31, R31, R28 ;  /* 0x0000001f1f1c7223 */ /* 0x000fce000000001c */
.L_x_25:
[----:B------:R-:W-:Y:S05]  /*13f0*/  BRA.U UP1, `(.L_x_23) ;  /* 0x0000000101347547 */ /* 0x000fea000b800000 */
[----:B------:R-:W0:Y:S01]  /*1400*/  LDC.64 R16, c[0x0][0x380] ;  /* 0x0000e000ff107b82 */ /* 0x000e220000000a00 */
[----:B------:R-:W1:Y:S01]  /*1410*/  LDCU.64 UR6, c[0x0][0x380] ;  /* 0x00007000ff0677ac */ /* 0x000e620008000a00 */
[----:B------:R-:W-:Y:S01]  /*1420*/  IADD3 R19, P0, PT, R26, R27, RZ ;  /* 0x0000001b1a137210 */ /* 0x000fe20007f1e0ff */
[----:B------:R-:W-:Y:S01]  /*1430*/  VIADD R27, R27, UR12 ;  /* 0x0000000c1b1b7c36 */ /* 0x000fe20008000000 */
[----:B------:R-:W-:-:S05]  /*1440*/  SHF.R.S32.HI R20, RZ, 0x1f, R26 ;  /* 0x0000001fff147819 */ /* 0x000fca000001141a */
[----:B------:R-:W-:Y:S01]  /*1450*/  IMAD.X R20, RZ, RZ, R20, P0 ;  /* 0x000000ffff147224 */ /* 0x000fe200000e0614 */
[----:B-1----:R-:W-:-:S04]  /*1460*/  LEA R18, P0, R19, UR6, 0x2 ;  /* 0x0000000613127c11 */ /* 0x002fc8000f8010ff */
[----:B------:R-:W-:Y:S01]  /*1470*/  LEA.HI.X R19, R19, UR7, R20, 0x2, P0 ;  /* 0x0000000713137c11 */ /* 0x000fe200080f1414 */
[----:B0-----:R-:W-:-:S04]  /*1480*/  IMAD.WIDE.U32 R16, R27, 0x4, R16 ;  /* 0x000000041b107825 */ /* 0x001fc800078e0010 */
[----:B------:R-:W2:Y:S04]  /*1490*/  LDG.E.CONSTANT R18, desc[UR8][R18.64] ;  /* 0x0000000812127981 */ /* 0x000ea8000c1e9900 */
[----:B------:R-:W2:Y:S02]  /*14a0*/  LDG.E.CONSTANT R17, desc[UR8][R16.64] ;  /* 0x0000000810117981 */ /* 0x000ea4000c1e9900 */
[----:B--2---:R-:W-:-:S04]  /*14b0*/  FADD R21, R18, -R17 ;  /* 0x8000001112157221 */ /* 0x004fc80000000000 */
[----:B------:R-:W-:-:S07]  /*14c0*/  FFMA R28, R21, R21, R28 ;  /* 0x00000015151c7223 */ /* 0x000fce000000001c */
.L_x_23:
[----:B------:R-:W-:Y:S01]  /*14d0*/  IMAD.SHL.U32 R16, R25, 0x4, RZ ;  /* 0x0000000419107824 */ /* 0x000fe200078e00ff */
[----:B------:R-:W-:Y:S04]  /*14e0*/  BSSY.RECONVERGENT B0, `(.L_x_26) ;  /* 0x0000095000007945 */ /* 0x000fe80003800200 */
[C---:B------:R-:W-:Y:S02]  /*14f0*/  ISETP.EQ.AND P0, PT, R16.reuse, 0x4, PT ;  /* 0x000000041000780c */ /* 0x040fe40003f02270 */
[C---:B------:R-:W-:Y:S02]  /*1500*/  ISETP.EQ.AND P1, PT, R16.reuse, 0x8, PT ;  /* 0x000000081000780c */ /* 0x040fe40003f22270 */
[C---:B------:R-:W-:Y:S02]  /*1510*/  ISETP.EQ.AND P2, PT, R16.reuse, 0xc, PT ;  /* 0x0000000c1000780c */ /* 0x040fe40003f42270 */
[----:B------:R-:W-:-:S07]  /*1520*/  ISETP.EQ.AND P3, PT, R16, 0x10, PT ;  /* 0x000000101000780c */ /* 0x000fce0003f62270 */
[----:B------:R-:W-:Y:S02]  /*1530*/  @P0 MOV R17, R3 ;  /* 0x0000000300110202 */ /* 0x000fe40000000f00 */
[C---:B------:R-:W-:Y:S01]  /*1540*/  ISETP.EQ.AND P0, PT, R16.reuse, 0x14, PT ;  /* 0x000000141000780c */ /* 0x040fe20003f02270 */
[----:B------:R-:W-:Y:S01]  /*1550*/  @P1 IMAD.MOV.U32 R17, RZ, RZ, R4 ;  /* 0x000000ffff111224 */ /* 0x000fe200078e0004 */
[C---:B------:R-:W-:Y:S01]  /*1560*/  ISETP.EQ.AND P1, PT, R16.reuse, 0x18, PT ;  /* 0x000000181000780c */ /* 0x040fe20003f22270 */
[----:B------:R-:W-:Y:S01]  /*1570*/  @P2 IMAD.MOV.U32 R17, RZ, RZ, R5 ;  /* 0x000000ffff112224 */ /* 0x000fe200078e0005 */
[C---:B------:R-:W-:Y:S01]  /*1580*/  ISETP.EQ.AND P2, PT, R16.reuse, 0x1c, PT ;  /* 0x0000001c1000780c */ /* 0x040fe20003f42270 */
[----:B------:R-:W-:Y:S01]  /*1590*/  @P3 IMAD.MOV.U32 R17, RZ, RZ, R6 ;  /* 0x000000ffff113224 */ /* 0x000fe200078e0006 */
        /* <DEDUP_REMOVED lines=18> */
[----:B------:R-:W-:-:S04]  /*16c0*/  @P1 IMAD.MOV.U32 R17, RZ, RZ, R22 ;  /* 0x000000ffff111224 */ /* 0x000fc800078e0016 */
[----:B------:R-:W-:Y:S02]  /*16d0*/  @P2 IMAD.MOV.U32 R17, RZ, RZ, R23 ;  /* 0x000000ffff112224 */ /* 0x000fe400078e0017 */
[----:B------:R-:W-:-:S05]  /*16e0*/  @P3 IMAD.MOV.U32 R17, RZ, RZ, R24 ;  /* 0x000000ffff113224 */ /* 0x000fca00078e0018 */
[----:B------:R-:W-:-:S13]  /*16f0*/  FSETP.GEU.AND P0, PT, R28, R17, PT ;  /* 0x000000111c00720b */ /* 0x000fda0003f0e000 */
[----:B------:R-:W-:Y:S05]  /*1700*/  @P0 BRA `(.L_x_27) ;  /* 0x0000000400c80947 */ /* 0x000fea0003800000 */
[----:B------:R-:W-:Y:S01]  /*1710*/  ISETP.GE.AND P0, PT, R2, 0x2, PT ;  /* 0x000000020200780c */ /* 0x000fe20003f06270 */
[----:B------:R-:W-:-:S12]  /*1720*/  VIADD R16, R25, 0xffffffff ;  /* 0xffffffff19107836 */ /* 0x000fd80000000000 */
[----:B------:R-:W-:Y:S05]  /*1730*/  @!P0 BRA `(.L_x_28) ;  /* 0x0000000400388947 */ /* 0x000fea0003800000 */
[----:B------:R-:W-:Y:S01]  /*1740*/  BSSY.RECONVERGENT B1, `(.L_x_28) ;  /* 0x000004d000017945 */ /* 0x000fe20003800200 */
[----:B------:R-:W-:-:S07]  /*1750*/  IMAD.MOV.U32 R17, RZ, RZ, R25 ;  /* 0x000000ffff117224 */ /* 0x000fce00078e0019 */
.L_x_30:
[----:B------:R-:W-:-:S05]  /*1760*/  IADD3 R17, PT, PT, R17, -0x2, RZ ;  /* 0xfffffffe11117810 */ /* 0x000fca0007ffe0ff */
        /* <DEDUP_REMOVED lines=29> */
[----:B------:R-:W-:-:S04]  /*1940*/  @P0 IMAD.MOV.U32 R19, RZ, RZ, R15 ;  /* 0x000000ffff130224 */ /* 0x000fc800078e000f */
[----:B------:R-:W-:Y:S02]  /*1950*/  @P1 IMAD.MOV.U32 R19, RZ, RZ, R22 ;  /* 0x000000ffff131224 */ /* 0x000fe400078e0016 */
[----:B------:R-:W-:Y:S02]  /*1960*/  @P2 MOV R19, R23 ;  /* 0x0000001700132202 */ /* 0x000fe40000000f00 */
[----:B------:R-:W-:-:S05]  /*1970*/  @P3 IMAD.MOV.U32 R19, RZ, RZ, R24 ;  /* 0x000000ffff133224 */ /* 0x000fca00078e0018 */
[----:B------:R-:W-:-:S13]  /*1980*/  FSETP.GEU.AND P0, PT, R28, R19, PT ;  /* 0x000000131c00720b */ /* 0x000fda0003f0e000 */
[----:B------:R-:W-:Y:S05]  /*1990*/  @P0 BRA `(.L_x_29) ;  /* 0x00000000009c0947 */ /* 0x000fea0003800000 */
        /* <DEDUP_REMOVED lines=8> */
[C---:B------:R-:W-:Y:S02]  /*1a20*/  ISETP.EQ.AND P5, PT, R17.reuse, 0x18, PT ;  /* 0x000000181100780c */ /* 0x040fe40003fa2270 */
[----:B------:R-:W-:Y:S01]  /*1a30*/  @P1 MOV R5, R19 ;  /* 0x0000001300051202 */ /* 0x000fe20000000f00 */
[--C-:B------:R-:W-:Y:S01]  /*1a40*/  @P3 IMAD.MOV.U32 R3, RZ, RZ, R19.reuse ;  /* 0x000000ffff033224 */ /* 0x100fe200078e0013 */
[C---:B------:R-:W-:Y:S01]  /*1a50*/  ISETP.EQ.AND P1, PT, R17.reuse, 0x24, PT ;  /* 0x000000241100780c */ /* 0x040fe20003f22270 */
        /* <DEDUP_REMOVED lines=8> */
[----:B------:R-:W-:Y:S01]  /*1ae0*/  @P5 IMAD.MOV.U32 R9, RZ, RZ, R19 ;  /* 0x000000ffff095224 */ /* 0x000fe200078e0013 */
[----:B------:R-:W-:-:S02]  /*1af0*/  ISETP.EQ.AND P6, PT, R17, 0x30, PT ;  /* 0x000000301100780c */ /* 0x000fc40003fc2270 */
[C---:B------:R-:W-:Y:S01]  /*1b00*/  ISETP.EQ.AND P5, PT, R17.reuse, 0x34, PT ;  /* 0x000000341100780c */ /* 0x040fe20003fa2270 */
[--C-:B------:R-:W-:Y:S01]  /*1b10*/  @P1 IMAD.MOV.U32 R12, RZ, RZ, R19.reuse ;  /* 0x000000ffff0c1224 */ /* 0x100fe200078e0013 */
[----:B------:R-:W-:Y:S02]  /*1b20*/  ISETP.GT.AND P1, PT, R16, 0x1, PT ;  /* 0x000000011000780c */ /* 0x000fe40003f24270 */
[-C--:B------:R-:W-:Y:S01]  /*1b30*/  @P3 MOV R10, R19.reuse ;  /* 0x00000013000a3202 */ /* 0x080fe20000000f00 */
[--C-:B------:R-:W-:Y:S01]  /*1b40*/  @P2 IMAD.MOV.U32 R11, RZ, RZ, R19.reuse ;  /* 0x000000ffff0b2224 */ /* 0x100fe200078e0013 */
[C---:B------:R-:W-:Y:S01]  /*1b50*/  ISETP.EQ.AND P3, PT, R17.reuse, 0x38, PT ;  /* 0x000000381100780c */ /* 0x040fe20003f62270 */
[--C-:B------:R-:W-:Y:S01]  /*1b60*/  @P0 IMAD.MOV.U32 R13, RZ, RZ, R19.reuse ;  /* 0x000000ffff0d0224 */ /* 0x100fe200078e0013 */
[----:B------:R-:W-:Y:S02]  /*1b70*/  ISETP.EQ.AND P2, PT, R17, 0x3c, PT ;  /* 0x0000003c1100780c */ /* 0x000fe40003f42270 */
[----:B------:R-:W-:Y:S01]  /*1b80*/  MOV R17, R16 ;  /* 0x0000001000117202 */ /* 0x000fe20000000f00 */
[--C-:B------:R-:W-:Y:S01]  /*1b90*/  @P6 IMAD.MOV.U32 R15, RZ, RZ, R19.reuse ;  /* 0x000000ffff0f6224 */ /* 0x100fe200078e0013 */
[----:B------:R-:W-:Y:S01]  /*1ba0*/  @P4 MOV R14, R19 ;  /* 0x00000013000e4202 */ /* 0x000fe20000000f00 */
[----:B------:R-:W-:-:S02]  /*1bb0*/  @P5 IMAD.MOV.U32 R22, RZ, RZ, R19 ;  /* 0x000000ffff165224 */ /* 0x000fc400078e0013 */
[----:B------:R-:W-:-:S04]  /*1bc0*/  IMAD.MOV.U32 R16, RZ, RZ, R18 ;  /* 0x000000ffff107224 */ /* 0x000fc800078e0012 */
[--C-:B------:R-:W-:Y:S02]  /*1bd0*/  @P3 IMAD.MOV.U32 R23, RZ, RZ, R19.reuse ;  /* 0x000000ffff173224 */ /* 0x100fe400078e0013 */
[----:B------:R-:W-:Y:S01]  /*1be0*/  @P2 IMAD.MOV.U32 R24, RZ, RZ, R19 ;  /* 0x000000ffff182224 */ /* 0x000fe200078e0013 */
[----:B------:R-:W-:Y:S06]  /*1bf0*/  @P1 BRA `(.L_x_30) ;  /* 0xfffffff800d81947 */ /* 0x000fec000383ffff */
[----:B------:R-:W-:-:S07]  /*1c00*/  IMAD.MOV.U32 R16, RZ, RZ, R18 ;  /* 0x000000ffff107224 */ /* 0x000fce00078e0012 */
.L_x_29:
[----:B------:R-:W-:Y:S05]  /*1c10*/  BSYNC.RECONVERGENT B1 ;  /* 0x0000000000017941 */ /* 0x000fea0003800200 */
.L_x_28:
[----:B------:R-:W-:-:S05]  /*1c20*/  IMAD.SHL.U32 R16, R16, 0x4, RZ ;  /* 0x0000000410107824 */ /* 0x000fca00078e00ff */
[C---:B------:R-:W-:Y:S02]  /*1c30*/  ISETP.EQ.AND P2, PT, R16.reuse, RZ, PT ;  /* 0x000000ff1000720c */ /* 0x040fe40003f42270 */
[C---:B------:R-:W-:Y:S02]  /*1c40*/  ISETP.EQ.AND P1, PT, R16.reuse, 0x4, PT ;  /* 0x000000041000780c */ /* 0x040fe40003f22270 */
[C---:B------:R-:W-:Y:S02]  /*1c50*/  ISETP.EQ.AND P0, PT, R16.reuse, 0x8, PT ;  /* 0x000000081000780c */ /* 0x040fe40003f02270 */
[C---:B------:R-:W-:Y:S02]  /*1c60*/  ISETP.EQ.AND P4, PT, R16.reuse, 0xc, PT ;  /* 0x0000000c1000780c */ /* 0x040fe40003f82270 */
[C---:B------:R-:W-:Y:S02]  /*1c70*/  ISETP.EQ.AND P6, PT, R16.reuse, 0x10, PT ;  /* 0x000000101000780c */ /* 0x040fe40003fc2270 */
[----:B------:R-:W-:-:S02]  /*1c80*/  ISETP.EQ.AND P5, PT, R16, 0x14, PT ;  /* 0x000000141000780c */ /* 0x000fc40003fa2270 */
        /* <DEDUP_REMOVED lines=12> */
[-C--:B------:R-:W-:Y:S01]  /*1d50*/  @P3 MOV R9, R28.reuse ;  /* 0x0000001c00093202 */ /* 0x080fe20000000f00 */
[--C-:B------:R-:W-:Y:S01]  /*1d60*/  @P2 IMAD.MOV.U32 R10, RZ, RZ, R28.reuse ;  /* 0x000000ffff0a2224 */ /* 0x100fe200078e001c */
[C---:B------:R-:W-:Y:S02]  /*1d70*/  ISETP.EQ.AND P5, PT, R16.reuse, 0x30, PT ;  /* 0x000000301000780c */ /* 0x040fe40003fa2270 */
[C---:B------:R-:W-:Y:S01]  /*1d80*/  ISETP.EQ.AND P3, PT, R16.reuse, 0x34, PT ;  /* 0x000000341000780c */ /* 0x040fe20003f62270 */
[--C-:B------:R-:W-:Y:S01]  /*1d90*/  @P1 IMAD.MOV.U32 R11, RZ, RZ, R28.reuse ;  /* 0x000000ffff0b1224 */ /* 0x100fe200078e001c */
[C---:B------:R-:W-:Y:S01]  /*1da0*/  ISETP.EQ.AND P2, PT, R16.reuse, 0x38, PT ;  /* 0x000000381000780c */ /* 0x040fe20003f42270 */
[--C-:B------:R-:W-:Y:S01]  /*1db0*/  @P0 IMAD.MOV.U32 R12, RZ, RZ, R28.reuse ;  /* 0x000000ffff0c0224 */ /* 0x100fe200078e001c */
[----:B------:R-:W-:Y:S01]  /*1dc0*/  ISETP.EQ.AND P1, PT, R16, 0x3c, PT ;  /* 0x0000003c1000780c */ /* 0x000fe20003f22270 */
[----:B------:R-:W-:Y:S02]  /*1dd0*/  @P4 IMAD.MOV.U32 R13, RZ, RZ, R28 ;  /* 0x000000ffff0d4224 */ /* 0x000fe400078e001c */
[----:B------:R-:W-:-:S04]  /*1de0*/  @P6 MOV R14, R28 ;  /* 0x0000001c000e6202 */ /* 0x000fc80000000f00 */
[--C-:B------:R-:W-:Y:S02]  /*1df0*/  @P5 IMAD.MOV.U32 R15, RZ, RZ, R28.reuse ;  /* 0x000000ffff0f5224 */ /* 0x100fe400078e001c */
[--C-:B------:R-:W-:Y:S02]  /*1e00*/  @P3 IMAD.MOV.U32 R22, RZ, RZ, R28.reuse ;  /* 0x000000ffff163224 */ /* 0x100fe400078e001c */
[--C-:B------:R-:W-:Y:S02]  /*1e10*/  @P2 IMAD.MOV.U32 R23, RZ, RZ, R28.reuse ;  /* 0x000000ffff172224 */ /* 0x100fe400078e001c */
[----:B------:R-:W-:-:S07]  /*1e20*/  @P1 IMAD.MOV.U32 R24, RZ, RZ, R28 ;  /* 0x000000ffff181224 */ /* 0x000fce00078e001c */
.L_x_27:
[----:B------:R-:W-:Y:S05]  /*1e30*/  BSYNC.RECONVERGENT B0 ;  /* 0x0000000000007941 */ /* 0x000fea0003800200 */
.L_x_26:
[----:B------:R-:W0:Y:S01]  /*1e40*/  LDCU UR6, c[0x0][0x388] ;  /* 0x00007100ff0677ac */ /* 0x000e220008000800 */
[----:B------:R-:W-:-:S04]  /*1e50*/  UIADD3 UR4, UPT, UPT, UR4, 0x1, URZ ;  /* 0x0000000104047890 */ /* 0x000fc8000fffe0ff */
[----:B0-----:R-:W-:-:S09]  /*1e60*/  UISETP.NE.AND UP0, UPT, UR4, UR6, UPT ;  /* 0x000000060400728c */ /* 0x001fd2000bf05270 */
[----:B------:R-:W-:Y:S05]  /*1e70*/  BRA.U UP0, `(.L_x_31) ;  /* 0xffffffed005c7547 */ /* 0x000fea000b83ffff */
.L_x_15:
[----:B------:R-:W0:Y:S01]  /*1e80*/  LDC R2, c[0x0][0x390] ;  /* 0x0000e400ff027b82 */ /* 0x000e220000000800 */
[----:B------:R-:W-:Y:S01]  /*1e90*/  BSSY.RECONVERGENT B0, `(.L_x_32) ;  /* 0x000002e000007945 */ /* 0x000fe20003800200 */
[----:B0-----:R-:W-:-:S13]  /*1ea0*/  ISETP.GT.AND P0, PT, R25, R2, PT ;  /* 0x000000021900720c */ /* 0x001fda0003f04270 */
[----:B------:R-:W-:-:S05]  /*1eb0*/  @!P0 IADD3 R2, PT, PT, R25, -0x1, RZ ;  /* 0xffffffff19028810 */ /* 0x000fca0007ffe0ff */
[----:B------:R-:W-:-:S05]  /*1ec0*/  IMAD.SHL.U32 R2, R2, 0x4, RZ ;  /* 0x0000000402027824 */ /* 0x000fca00078e00ff */
[C---:B------:R-:W-:Y:S02]  /*1ed0*/  ISETP.EQ.AND P1, PT, R2.reuse, 0x4, PT ;  /* 0x000000040200780c */ /* 0x040fe40003f22270 */
[C---:B------:R-:W-:Y:S02]  /*1ee0*/  ISETP.EQ.AND P2, PT, R2.reuse, 0x8, PT ;  /* 0x000000080200780c */ /* 0x040fe40003f42270 */
[C---:B------:R-:W-:Y:S02]  /*1ef0*/  ISETP.EQ.AND P3, PT, R2.reuse, 0xc, PT ;  /* 0x0000000c0200780c */ /* 0x040fe40003f62270 */
[C---:B------:R-:W-:Y:S02]  /*1f00*/  ISETP.EQ.AND P0, PT, R2.reuse, RZ, PT ;  /* 0x000000ff0200720c */ /* 0x040fe40003f02270 */
[----:B------:R-:W-:-:S05]  /*1f10*/  ISETP.EQ.AND P0, PT, R2, 0x10, PT ;  /* 0x000000100200780c */ /* 0x000fca0003f02270 */
[----:B------:R-:W-:Y:S01]  /*1f20*/  @P1 IMAD.MOV.U32 R3, RZ, RZ, R4 ;  /* 0x000000ffff031224 */ /* 0x000fe200078e0004 */
[C---:B------:R-:W-:Y:S01]  /*1f30*/  ISETP.EQ.AND P1, PT, R2.reuse, 0x14, PT ;  /* 0x000000140200780c */ /* 0x040fe20003f22270 */
[----:B------:R-:W-:Y:S01]  /*1f40*/  @P2 IMAD.MOV.U32 R3, RZ, RZ, R5 ;  /* 0x000000ffff032224 */ /* 0x000fe200078e0005 */
[C---:B------:R-:W-:Y:S01]  /*1f50*/  ISETP.EQ.AND P2, PT, R2.reuse, 0x18, PT ;  /* 0x000000180200780c */ /* 0x040fe20003f42270 */
[----:B------:R-:W-:Y:S01]  /*1f60*/  @P3 IMAD.MOV.U32 R3, RZ, RZ, R6 ;  /* 0x000000ffff033224 */ /* 0x000fe200078e0006 */
[----:B------:R-:W-:-:S03]  /*1f70*/  ISETP.EQ.AND P3, PT, R2, 0x1c, PT ;  /* 0x0000001c0200780c */ /* 0x000fc60003f62270 */
[----:B------:R-:W-:Y:S02]  /*1f80*/  @P0 MOV R3, R7 ;  /* 0x0000000700030202 */ /* 0x000fe40000000f00 */
[----:B------:R-:W-:-:S04]  /*1f90*/  ISETP.EQ.AND P0, PT, R2, 0x20, PT ;  /* 0x000000200200780c */ /* 0x000fc80003f02270 */
[----:B------:R-:W-:Y:S01]  /*1fa0*/  @P1 IMAD.MOV.U32 R3, RZ, RZ, R8 ;  /* 0x000000ffff031224 */ /* 0x000fe200078e0008 */
[C---:B------:R-:W-:Y:S01]  /*1fb0*/  ISETP.EQ.AND P1, PT, R2.reuse, 0x24, PT ;  /* 0x000000240200780c */ /* 0x040fe20003f22270 */
[----:B------:R-:W-:Y:S01]  /*1fc0*/  @P2 IMAD.MOV.U32 R3, RZ, RZ, R9 ;  /* 0x000000ffff032224 */ /* 0x000fe200078e0009 */
[C---:B------:R-:W-:Y:S01]  /*1fd0*/  ISETP.EQ.AND P2, PT, R2.reuse, 0x28, PT ;  /* 0x000000280200780c */ /* 0x040fe20003f42270 */
[----:B------:R-:W-:Y:S01]  /*1fe0*/  @P3 IMAD.MOV.U32 R3, RZ, RZ, R10 ;  /* 0x000000ffff033224 */ /* 0x000fe200078e000a */
[----:B------:R-:W-:-:S04]  /*1ff0*/  ISETP.EQ.AND P3, PT, R2, 0x2c, PT ;  /* 0x0000002c0200780c */ /* 0x000fc80003f62270 */
[----:B------:R-:W-:Y:S01]  /*2000*/  @P0 IMAD.MOV.U32 R3, RZ, RZ, R11 ;  /* 0x000000ffff030224 */ /* 0x000fe200078e000b */
[----:B------:R-:W-:-:S04]  /*2010*/  ISETP.EQ.AND P0, PT, R2, 0x30, PT ;  /* 0x000000300200780c */ /* 0x000fc80003f02270 */
[----:B------:R-:W-:Y:S02]  /*2020*/  @P1 MOV R3, R12 ;  /* 0x0000000c00031202 */ /* 0x000fe40000000f00 */
[C---:B------:R-:W-:Y:S01]  /*2030*/  ISETP.EQ.AND P1, PT, R2.reuse, 0x34, PT ;  /* 0x000000340200780c */ /* 0x040fe20003f22270 */
[----:B------:R-:W-:Y:S01]  /*2040*/  @P2 IMAD.MOV.U32 R3, RZ, RZ, R13 ;  /* 0x000000ffff032224 */ /* 0x000fe200078e000d */
[C---:B------:R-:W-:Y:S01]  /*2050*/  ISETP.EQ.AND P2, PT, R2.reuse, 0x38, PT ;  /* 0x000000380200780c */ /* 0x040fe20003f42270 */
[----:B------:R-:W-:Y:S01]  /*2060*/  @P3 IMAD.MOV.U32 R3, RZ, RZ, R14 ;  /* 0x000000ffff033224 */ /* 0x000fe200078e000e */
[----:B------:R-:W-:-:S03]  /*2070*/  ISETP.EQ.AND P3, PT, R2, 0x3c, PT ;  /* 0x0000003c0200780c */ /* 0x000fc60003f62270 */
[----:B------:R-:W-:-:S06]  /*2080*/  @P0 IMAD.MOV.U32 R3, RZ, RZ, R15 ;  /* 0x000000ffff030224 */ /* 0x000fcc00078e000f */
[----:B------:R-:W-:Y:S02]  /*2090*/  @P1 IMAD.MOV.U32 R3, RZ, RZ, R22 ;  /* 0x000000ffff031224 */ /* 0x000fe400078e0016 */
[----:B------:R-:W-:Y:S02]  /*20a0*/  @P2 MOV R3, R23 ;  /* 0x0000001700032202 */ /* 0x000fe40000000f00 */
[----:B------:R-:W-:-:S04]  /*20b0*/  @P3 IMAD.MOV.U32 R3, RZ, RZ, R24 ;  /* 0x000000ffff033224 */ /* 0x000fc800078e0018 */
[----:B------:R-:W-:Y:S01]  /*20c0*/  VIADD R2, R3, 0xf3000000 ;  /* 0xf300000003027836 */ /* 0x000fe20000000000 */
[----:B------:R0:W1:Y:S04]  /*20d0*/  MUFU.RSQ R4, R3 ;  /* 0x0000000300047308 */ /* 0x0000680000001400 */
[----:B------:R-:W-:-:S13]  /*20e0*/  ISETP.GT.U32.AND P0, PT, R2, 0x727fffff, PT ;  /* 0x727fffff0200780c */ /* 0x000fda0003f04070 */
[----:B01----:R-:W-:Y:S05]  /*20f0*/  @!P0 BRA `(.L_x_33) ;  /* 0x00000000000c8947 */ /* 0x003fea0003800000 */
[----:B------:R-:W-:-:S07]  /*2100*/  MOV R8, 0x2120 ;  /* 0x0000212000087802 */ /* 0x000fce0000000f00 */
[----:B------:R-:W-:Y:S05]  /*2110*/  CALL.REL.NOINC `($__internal_1_$__cuda_sm20_sqrt_rn_f32_slowpath) ;  /* 0x0000000000287944 */ /* 0x000fea0003c00000 */
[----:B------:R-:W-:Y:S05]  /*2120*/  BRA `(.L_x_34) ;  /* 0x0000000000107947 */ /* 0x000fea0003800000 */
.L_x_33:
[----:B------:R-:W-:Y:S01]  /*2130*/  FMUL.FTZ R2, R3, R4 ;  /* 0x0000000403027220 */ /* 0x000fe20000410000 */
[----:B------:R-:W-:-:S03]  /*2140*/  FMUL.FTZ R5, R4, 0.5 ;  /* 0x3f00000004057820 */ /* 0x000fc60000410000 */
[----:B------:R-:W-:-:S04]  /*2150*/  FFMA R3, -R2, R2, R3 ;  /* 0x0000000202037223 */ /* 0x000fc80000000103 */
[----:B------:R-:W-:-:S07]  /*2160*/  FFMA R5, R3, R5, R2 ;  /* 0x0000000503057223 */ /* 0x000fce0000000002 */
.L_x_34:
[----:B------:R-:W-:Y:S05]  /*2170*/  BSYNC.RECONVERGENT B0 ;  /* 0x0000000000007941 */ /* 0x000fea0003800200 */
.L_x_32:
[----:B------:R-:W0:Y:S02]  /*2180*/  LDC.64 R2, c[0x0][0x398] ;  /* 0x0000e600ff027b82 */ /* 0x000e240000000a00 */
[----:B0-----:R-:W-:-:S05]  /*2190*/  IMAD.WIDE R2, R0, 0x4, R2 ;  /* 0x0000000400027825 */ /* 0x001fca00078e0202 */
[----:B------:R-:W-:Y:S01]  /*21a0*/  STG.E desc[UR8][R2.64], R5 ;  /* 0x0000000502007986 */ /* 0x000fe2000c101908 */
[----:B------:R-:W-:Y:S05]  /*21b0*/  EXIT ;  /* 0x000000000000794d */ /* 0x000fea0003800000 */
        .weak           $__internal_1_$__cuda_sm20_sqrt_rn_f32_slowpath
        .type           $__internal_1_$__cuda_sm20_sqrt_rn_f32_slowpath,@function
        .size           $__internal_1_$__cuda_sm20_sqrt_rn_f32_slowpath,(.L_x_38 - $__internal_1_$__cuda_sm20_sqrt_rn_f32_slowpath)
$__internal_1_$__cuda_sm20_sqrt_rn_f32_slowpath:
[----:B------:R-:W-:-:S13]  /*21c0*/  LOP3.LUT P0, RZ, R3, 0x7fffffff, RZ, 0xc0, !PT ;  /* 0x7fffffff03ff7812 */ /* 0x000fda000780c0ff */
[----:B------:R-:W-:Y:S05]  /*21d0*/  @!P0 BRA `(.L_x_35) ;  /* 0x0000000000448947 */ /* 0x000fea0003800000 */
[----:B------:R-:W-:Y:S01]  /*21e0*/  FSETP.GEU.FTZ.AND P0, PT, R3, RZ, PT ;  /* 0x000000ff0300720b */ /* 0x000fe20003f1e000 */
[----:B------:R-:W-:-:S12]  /*21f0*/  IMAD.MOV.U32 R2, RZ, RZ, R3 ;  /* 0x000000ffff027224 */ /* 0x000fd800078e0003 */
[----:B------:R-:W-:Y:S01]  /*2200*/  @!P0 IMAD.MOV.U32 R3, RZ, RZ, 0x7fffffff ;  /* 0x7fffffffff038424 */ /* 0x000fe200078e00ff */
        /* <DEDUP_REMOVED lines=9> */
[----:B------:R-:W-:Y:S02]  /*22a0*/  @!P0 MOV R3, R2 ;  /* 0x0000000200038202 */ /* 0x000fe40000000f00 */
[----:B------:R-:W-:-:S04]  /*22b0*/  @P0 FADD.FTZ R6, -R5, -RZ ;  /* 0x800000ff05060221 */ /* 0x000fc80000010100 */
[----:B------:R-:W-:-:S04]  /*22c0*/  @P0 FFMA R6, R5, R6, R4 ;  /* 0x0000000605060223 */ /* 0x000fc80000000004 */
[----:B------:R-:W-:-:S04]  /*22d0*/  @P0 FFMA R6, R6, R7, R5 ;  /* 0x0000000706060223 */ /* 0x000fc80000000005 */
[----:B------:R-:W-:-:S07]  /*22e0*/  @P0 FMUL.FTZ R3, R6, 2.3283064365386962891e-10 ;  /* 0x2f80000006030820 */ /* 0x000fce0000410000 */
.L_x_35:
[----:B------:R-:W-:Y:S02]  /*22f0*/  IMAD.MOV.U32 R5, RZ, RZ, R3 ;  /* 0x000000ffff057224 */ /* 0x000fe400078e0003 */
[----:B------:R-:W-:Y:S02]  /*2300*/  IMAD.MOV.U32 R2, RZ, RZ, R8 ;  /* 0x000000ffff027224 */ /* 0x000fe400078e0008 */
[----:B------:R-:W-:-:S04]  /*2310*/  IMAD.MOV.U32 R3, RZ, RZ, 0x0 ;  /* 0x00000000ff037424 */ /* 0x000fc800078e00ff */
[----:B------:R-:W-:Y:S05]  /*2320*/  RET.REL.NODEC R2 `(compute_core_distances_kernel) ;  /* 0xffffffdc02347950 */ /* 0x000fea0003c3ffff */
.L_x_36:
        /* <DEDUP_REMOVED lines=13> */
.L_x_38:


//--------------------- .nv.shared.reserved.0     --------------------------
	.section	.nv.shared.reserved.0,"aw",@nobits
	.weak		__nv_reservedSMEM_offset_0_alias
	.size		__nv_reservedSMEM_offset_0_alias, 0, 64
	.other		__nv_reservedSMEM_offset_0_alias,@"STO_CUDA_RESERVED_SHARED STV_DEFAULT"
__nv_reservedSMEM_offset_0_alias:
	.zero		0
	.zero		64


//--------------------- .nv.constant0.compute_pairwise_distances_kernel --------------------------
	.section	.nv.constant0.compute_pairwise_distances_kernel,"a",@progbits
	.sectionflags	@""
	.align	4
.nv.constant0.compute_pairwise_distances_kernel:
	.zero		920


//--------------------- .nv.constant0.compute_core_distances_kernel --------------------------
	.section	.nv.constant0.compute_core_distances_kernel,"a",@progbits
	.sectionflags	@""
	.align	4
.nv.constant0.compute_core_distances_kernel:
	.zero		928


//--------------------- SYMBOLS --------------------------

	.type		.nv.reservedSmem.offset0,@object
	.size		.nv.reservedSmem.offset0,0x4
